// auto-generated by cutlass_sweep.gemm — config: {"arch": "sm_90", "cluster_m": 1, "cluster_n": 2, "dtype": "fp16", "stages": 3, "tile_k": 64, "tile_m": 256, "tile_n": 256}
#include "cutlass/cutlass.h"
#include "cutlass/gemm/collective/collective_builder.hpp"
#include "cutlass/gemm/device/gemm_universal_adapter.h"
#include "cutlass/gemm/kernel/gemm_universal.hpp"
#include "cutlass/epilogue/collective/collective_builder.hpp"

using ElemA = cutlass::half_t;
using ElemB = cutlass::half_t;
using ElemCD = cutlass::half_t;
using Acc  = float;
using TileShape    = cute::Shape<cute::_256, cute::_256, cute::_64>;
using ClusterShape = cute::Shape<cute::_1, cute::_2, cute::_1>;

using CollectiveEpilogue = typename cutlass::epilogue::collective::CollectiveBuilder<
    cutlass::arch::Sm90, cutlass::arch::OpClassTensorOp,
    TileShape, ClusterShape,
    cutlass::epilogue::collective::EpilogueTileAuto,
    Acc, Acc,
    ElemCD, cutlass::layout::RowMajor, 128 / cutlass::sizeof_bits<ElemCD>::value,
    ElemCD, cutlass::layout::RowMajor, 128 / cutlass::sizeof_bits<ElemCD>::value,
    cutlass::epilogue::collective::EpilogueScheduleAuto
  >::CollectiveOp;

using CollectiveMainloop = typename cutlass::gemm::collective::CollectiveBuilder<
    cutlass::arch::Sm90, cutlass::arch::OpClassTensorOp,
    ElemA, cutlass::layout::RowMajor, 128 / cutlass::sizeof_bits<ElemA>::value,
    ElemB, cutlass::layout::ColumnMajor, 128 / cutlass::sizeof_bits<ElemB>::value,
    Acc,
    TileShape, ClusterShape,
    cutlass::gemm::collective::StageCount<3>,
    cutlass::gemm::collective::KernelScheduleAuto
  >::CollectiveOp;

using GemmKernel = cutlass::gemm::kernel::GemmUniversal<
    cute::Shape<int,int,int,int>,
    CollectiveMainloop,
    CollectiveEpilogue
>;
using Gemm = cutlass::gemm::device::GemmUniversalAdapter<GemmKernel>;

// Force the device kernel symbol into the cubin without needing a host main.
auto* _anchor = &cutlass::device_kernel<GemmKernel>;


// ===== COMPILED SASS (sm_90a) =====

	.target	sm_90a

	.elftype	@"ET_EXEC"


//--------------------- .note.nv.tkinfo           --------------------------
	.section	.note.nv.tkinfo,"",@"SHT_NOTE"
	.sectionflags	@"SHF_NOTE_NV_TKINFO"
	.tkinfo
        /*0018*/ 	.word	0x00000002
        /*0030*/ 	.string	""
        /*0030*/ 	.string	"ptxas"
        /*0030*/ 	.string	"Cuda compilation tools, release 13.0, V13.0.88"
        /*0030*/ 	.string	"Build cuda_13.0.r13.0/compiler.36424714_0"
        /*0030*/ 	.string	"-arch sm_90a -m 64 "



//--------------------- .note.nv.cuinfo           --------------------------
	.section	.note.nv.cuinfo,"",@"SHT_NOTE"
	.sectionflags	@"SHF_NOTE_NV_CUINFO"
        /*0018*/ 	.short	0x0002
        /*001a*/ 	.short	0x005a
        /*001c*/ 	.short	0x0082
	.zero		2


//--------------------- .nv.info                  --------------------------
	.section	.nv.info,"",@"SHT_CUDA_INFO"
	.align	4


	//----- nvinfo : EIATTR_REGCOUNT
	.align		4
        /*0000*/ 	.byte	0x04, 0x2f
        /*0002*/ 	.short	(.L_15 - .L_14)
	.align		4
.L_14:
        /*0004*/ 	.word	index@(_ZN7cutlass13device_kernelINS_4gemm6kernel13GemmUniversalIN4cute5tupleIJiiiiEEENS1_10collective13CollectiveMmaINS1_34MainloopSm90TmaGmmaWarpSpecializedILi3ENS5_IJNS4_1CILi1EEENSA_ILi2EEESB_EEENS1_35KernelTmaWarpSpecializedCooperativeEEENS5_IJNSA_ILi256EEESG_NSA_ILi64EEEEEENS_6half_tENS5_IJlSB_lEEESJ_SK_NS4_8TiledMMAINS4_8MMA_AtomIJNS4_4SM904GMMA26MMA_64x256x16_F32F16F16_SSILNSO_5MajorE0ELSQ_0ELNSO_7ScaleInE1ELSR_1EEEEEENS4_6LayoutINS5_IJSC_SB_SB_EEENS5_IJSB_NSA_ILi0EEESW_EEEEENS5_IJNS4_10UnderscoreESZ_SZ_EEEEENS4_23SM90_TMA_LOAD_MULTICASTENS4_14ComposedLayoutINS4_7SwizzleILi3ELi4ELi3EEENS4_18smem_ptr_flag_bitsILi16EEENSU_INS5_IJNSA_ILi8EEESH_EEENS5_IJSH_SB_EEEEEEEvNS4_8identityENS4_13SM90_TMA_LOADES1C_vS1D_EENS_8epilogue10collective6detail29Sm90TmaWarpSpecializedAdapterINS1H_15DefaultEpilogueISJ_SK_SK_NS1G_6thread17LinearCombinationISJ_Li1EffLNS1L_9ScaleType4KindE0ELNS_15FloatRoundStyleE2ESJ_EENS1_15EpilogueDefaultEEEEEvvEEEEvNT_6ParamsE)
        /*0008*/ 	.word	0x000000a8


	//----- nvinfo : EIATTR_FRAME_SIZE
	.align		4
.L_15:
        /*000c*/ 	.byte	0x04, 0x11
        /*000e*/ 	.short	(.L_17 - .L_16)
	.align		4
.L_16:
        /*0010*/ 	.word	index@(_ZN7cutlass13device_kernelINS_4gemm6kernel13GemmUniversalIN4cute5tupleIJiiiiEEENS1_10collective13CollectiveMmaINS1_34MainloopSm90TmaGmmaWarpSpecializedILi3ENS5_IJNS4_1CILi1EEENSA_ILi2EEESB_EEENS1_35KernelTmaWarpSpecializedCooperativeEEENS5_IJNSA_ILi256EEESG_NSA_ILi64EEEEEENS_6half_tENS5_IJlSB_lEEESJ_SK_NS4_8TiledMMAINS4_8MMA_AtomIJNS4_4SM904GMMA26MMA_64x256x16_F32F16F16_SSILNSO_5MajorE0ELSQ_0ELNSO_7ScaleInE1ELSR_1EEEEEENS4_6LayoutINS5_IJSC_SB_SB_EEENS5_IJSB_NSA_ILi0EEESW_EEEEENS5_IJNS4_10UnderscoreESZ_SZ_EEEEENS4_23SM90_TMA_LOAD_MULTICASTENS4_14ComposedLayoutINS4_7SwizzleILi3ELi4ELi3EEENS4_18smem_ptr_flag_bitsILi16EEENSU_INS5_IJNSA_ILi8EEESH_EEENS5_IJSH_SB_EEEEEEEvNS4_8identityENS4_13SM90_TMA_LOADES1C_vS1D_EENS_8epilogue10collective6detail29Sm90TmaWarpSpecializedAdapterINS1H_15DefaultEpilogueISJ_SK_SK_NS1G_6thread17LinearCombinationISJ_Li1EffLNS1L_9ScaleType4KindE0ELNS_15FloatRoundStyleE2ESJ_EENS1_15EpilogueDefaultEEEEEvvEEEEvNT_6ParamsE)
        /*0014*/ 	.word	0x00000788


	//----- nvinfo : EIATTR_MIN_STACK_SIZE
	.align		4
.L_17:
        /*0018*/ 	.byte	0x04, 0x12
        /*001a*/ 	.short	(.L_19 - .L_18)
	.align		4
.L_18:
        /*001c*/ 	.word	index@(_ZN7cutlass13device_kernelINS_4gemm6kernel13GemmUniversalIN4cute5tupleIJiiiiEEENS1_10collective13CollectiveMmaINS1_34MainloopSm90TmaGmmaWarpSpecializedILi3ENS5_IJNS4_1CILi1EEENSA_ILi2EEESB_EEENS1_35KernelTmaWarpSpecializedCooperativeEEENS5_IJNSA_ILi256EEESG_NSA_ILi64EEEEEENS_6half_tENS5_IJlSB_lEEESJ_SK_NS4_8TiledMMAINS4_8MMA_AtomIJNS4_4SM904GMMA26MMA_64x256x16_F32F16F16_SSILNSO_5MajorE0ELSQ_0ELNSO_7ScaleInE1ELSR_1EEEEEENS4_6LayoutINS5_IJSC_SB_SB_EEENS5_IJSB_NSA_ILi0EEESW_EEEEENS5_IJNS4_10UnderscoreESZ_SZ_EEEEENS4_23SM90_TMA_LOAD_MULTICASTENS4_14ComposedLayoutINS4_7SwizzleILi3ELi4ELi3EEENS4_18smem_ptr_flag_bitsILi16EEENSU_INS5_IJNSA_ILi8EEESH_EEENS5_IJSH_SB_EEEEEEEvNS4_8identityENS4_13SM90_TMA_LOADES1C_vS1D_EENS_8epilogue10collective6detail29Sm90TmaWarpSpecializedAdapterINS1H_15DefaultEpilogueISJ_SK_SK_NS1G_6thread17LinearCombinationISJ_Li1EffLNS1L_9ScaleType4KindE0ELNS_15FloatRoundStyleE2ESJ_EENS1_15EpilogueDefaultEEEEEvvEEEEvNT_6ParamsE)
        /*0020*/ 	.word	0x00000788
.L_19:


//--------------------- .nv.compat                --------------------------
	.section	.nv.compat,"",@"SHT_CUDA_COMPAT_INFO"
	.align	4
        /*0000*/ 	.byte	0x02, 0x09, 0x01, 0x00, 0x02, 0x02, 0x04, 0x00, 0x02, 0x05, 0x05, 0x00, 0x03, 0x07, 0x01, 0x01
        /*0010*/ 	.byte	0x02, 0x03, 0x01, 0x00, 0x02, 0x06, 0x01, 0x00, 0x04, 0x0b, 0x08, 0x00, 0x00, 0x00, 0x00, 0x00
        /*0020*/ 	.byte	0x00, 0x00, 0x00, 0x00


//--------------------- .nv.info._ZN7cutlass13device_kernelINS_4gemm6kernel13GemmUniversalIN4cute5tupleIJiiiiEEENS1_10collective13CollectiveMmaINS1_34MainloopSm90TmaGmmaWarpSpecializedILi3ENS5_IJNS4_1CILi1EEENSA_ILi2EEESB_EEENS1_35KernelTmaWarpSpecializedCooperativeEEENS5_IJNSA_ILi256EEESG_NSA_ILi64EEEEEENS_6half_tENS5_IJlSB_lEEESJ_SK_NS4_8TiledMMAINS4_8MMA_AtomIJNS4_4SM904GMMA26MMA_64x256x16_F32F16F16_SSILNSO_5MajorE0ELSQ_0ELNSO_7ScaleInE1ELSR_1EEEEEENS4_6LayoutINS5_IJSC_SB_SB_EEENS5_IJSB_NSA_ILi0EEESW_EEEEENS5_IJNS4_10UnderscoreESZ_SZ_EEEEENS4_23SM90_TMA_LOAD_MULTICASTENS4_14ComposedLayoutINS4_7SwizzleILi3ELi4ELi3EEENS4_18smem_ptr_flag_bitsILi16EEENSU_INS5_IJNSA_ILi8EEESH_EEENS5_IJSH_SB_EEEEEEEvNS4_8identityENS4_13SM90_TMA_LOADES1C_vS1D_EENS_8epilogue10collective6detail29Sm90TmaWarpSpecializedAdapterINS1H_15DefaultEpilogueISJ_SK_SK_NS1G_6thread17LinearCombinationISJ_Li1EffLNS1L_9ScaleType4KindE0ELNS_15FloatRoundStyleE2ESJ_EENS1_15EpilogueDefaultEEEEEvvEEEEvNT_6ParamsE --------------------------
	.section	.nv.info._ZN7cutlass13device_kernelINS_4gemm6kernel13GemmUniversalIN4cute5tupleIJiiiiEEENS1_10collective13CollectiveMmaINS1_34MainloopSm90TmaGmmaWarpSpecializedILi3ENS5_IJNS4_1CILi1EEENSA_ILi2EEESB_EEENS1_35KernelTmaWarpSpecializedCooperativeEEENS5_IJNSA_ILi256EEESG_NSA_ILi64EEEEEENS_6half_tENS5_IJlSB_lEEESJ_SK_NS4_8TiledMMAINS4_8MMA_AtomIJNS4_4SM904GMMA26MMA_64x256x16_F32F16F16_SSILNSO_5MajorE0ELSQ_0ELNSO_7ScaleInE1ELSR_1EEEEEENS4_6LayoutINS5_IJSC_SB_SB_EEENS5_IJSB_NSA_ILi0EEESW_EEEEENS5_IJNS4_10UnderscoreESZ_SZ_EEEEENS4_23SM90_TMA_LOAD_MULTICASTENS4_14ComposedLayoutINS4_7SwizzleILi3ELi4ELi3EEENS4_18smem_ptr_flag_bitsILi16EEENSU_INS5_IJNSA_ILi8EEESH_EEENS5_IJSH_SB_EEEEEEEvNS4_8identityENS4_13SM90_TMA_LOADES1C_vS1D_EENS_8epilogue10collective6detail29Sm90TmaWarpSpecializedAdapterINS1H_15DefaultEpilogueISJ_SK_SK_NS1G_6thread17LinearCombinationISJ_Li1EffLNS1L_9ScaleType4KindE0ELNS_15FloatRoundStyleE2ESJ_EENS1_15EpilogueDefaultEEEEEvvEEEEvNT_6ParamsE,"",@"SHT_CUDA_INFO"
	.sectionflags	@""
	.align	4


	//----- nvinfo : EIATTR_CUDA_API_VERSION
	.align		4
        /*0000*/ 	.byte	0x04, 0x37
        /*0002*/ 	.short	(.L_21 - .L_20)
.L_20:
        /*0004*/ 	.word	0x00000082


	//----- nvinfo : EIATTR_KPARAM_INFO
	.align		4
.L_21:
        /*0008*/ 	.byte	0x04, 0x17
        /*000a*/ 	.short	(.L_23 - .L_22)
.L_22:
        /*000c*/ 	.word	0x00000000
        /*0010*/ 	.short	0x0000
        /*0012*/ 	.short	0x0070
        /*0014*/ 	.byte	0x00, 0xf0, 0x01, 0x10


	//----- nvinfo : EIATTR_SPARSE_MMA_MASK
	.align		4
.L_23:
        /*0018*/ 	.byte	0x03, 0x50
        /*001a*/ 	.short	0x0000


	//----- nvinfo : EIATTR_MAXREG_COUNT
	.align		4
        /*001c*/ 	.byte	0x03, 0x1b
        /*001e*/ 	.short	0x00a8


	//----- nvinfo : EIATTR_NUM_BARRIERS
	.align		4
        /*0020*/ 	.byte	0x02, 0x4c
        /*0022*/ 	.byte	0x01
	.zero		1


	//----- nvinfo : EIATTR_EXTERNS
	.align		4
        /*0024*/ 	.byte	0x04, 0x0f
        /*0026*/ 	.short	(.L_25 - .L_24)


	//   ....[0]....
	.align		4
.L_24:
        /*0028*/ 	.word	index@(__assertfail)


	//----- nvinfo : EIATTR_ANNOTATIONS
	.align		4
.L_25:
        /*002c*/ 	.byte	0x04, 0x55
        /*002e*/ 	.short	(.L_27 - .L_26)


	//   ....[0]....
.L_26:
        /*0030*/ 	.word	0x00000001
        /*0034*/ 	.byte	0x70, 0x09, 0x00, 0x00, 0x01, 0x00, 0x00, 0x00, 0x80, 0x09, 0x00, 0x00, 0x01, 0x00, 0x00, 0x00
        /* <DEDUP_REMOVED lines=716> */
        /*2d04*/ 	.byte	0xa0, 0xb8, 0x01, 0x00, 0x01, 0x00, 0x00, 0x00, 0xc0, 0xb8, 0x01, 0x00


	//----- nvinfo : EIATTR_MERCURY_ISA_VERSION
	.align		4
.L_27:
        /*2d10*/ 	.byte	0x03, 0x5f
        /*2d12*/ 	.short	0x0101


	//----- nvinfo : EIATTR_INT_WARP_WIDE_INSTR_OFFSETS
	.align		4
        /*2d14*/ 	.byte	0x04, 0x31
        /*2d16*/ 	.short	(.L_29 - .L_28)


	//   ....[0]....
.L_28:
        /*2d18*/ 	.word	0x00000530


	//   ....[1]....
        /*2d1c*/ 	.word	0x000005e0


	//   ....[2]....
        /*2d20*/ 	.word	0x000006c0


	//----- nvinfo : EIATTR_COOP_GROUP_MASK_REGIDS
	.align		4
.L_29:
        /*2d24*/ 	.byte	0x04, 0x29
        /*2d26*/ 	.short	(.L_31 - .L_30)


	//   ....[0]....
.L_30:
        /*2d28*/ 	.word	0xffffffff


	//   ....[1]....
        /*2d2c*/ 	.word	0xffffffff


	//   ....[2]....
        /*2d30*/ 	.word	0xffffffff


	//   ....[3]....
        /*2d34*/ 	.word	0xffffffff


	//   ....[4]....
        /*2d38*/ 	.word	0xffffffff


	//   ....[5]....
        /*2d3c*/ 	.word	0xffffffff


	//----- nvinfo : EIATTR_COOP_GROUP_INSTR_OFFSETS
	.align		4
.L_31:
        /*2d40*/ 	.byte	0x04, 0x28
        /*2d42*/ 	.short	(.L_33 - .L_32)


	//   ....[0]....
.L_32:
        /*2d44*/ 	.word	0x00000070


	//   ....[1]....
        /*2d48*/ 	.word	0x00000080


	//   ....[2]....
        /*2d4c*/ 	.word	0x000001a0


	//   ....[3]....
        /*2d50*/ 	.word	0x000003a0


	//   ....[4]....
        /*2d54*/ 	.word	0x000007b0


	//   ....[5]....
        /*2d58*/ 	.word	0x00001380


	//----- nvinfo : EIATTR_REG_RECONFIG
	.align		4
.L_33:
        /*2d5c*/ 	.byte	0x01, 0x54
	.zero		2


	//----- nvinfo : EIATTR_SYSCALL_OFFSETS
	.align		4
        /*2d60*/ 	.byte	0x04, 0x46
        /*2d62*/ 	.short	(.L_35 - .L_34)


	//   ....[0]....
.L_34:
        /*2d64*/ 	.word	0x00001530


	//----- nvinfo : EIATTR_MBARRIER_INSTR_OFFSETS
	.align		4
.L_35:
        /*2d68*/ 	.byte	0x04, 0x39
        /*2d6a*/ 	.short	(.L_37 - .L_36)


	//   ....[0]....
.L_36:
        /*2d6c*/ 	.word	0x00000320
        /*2d70*/ 	.word	0x000000ff
        /*2d74*/ 	.word	0x00000000
        /*2d78*/ 	.short	0x0100
        /*2d7a*/ 	.byte	0x08
	.zero		1


	//   ....[1]....
        /*2d7c*/ 	.word	0x00000330
        /*2d80*/ 	.word	0x000000ff
        /*2d84*/ 	.word	0x00000018
        /*2d88*/ 	.short	0x0100
        /*2d8a*/ 	.byte	0x08
	.zero		1


	//   ....[2]....
        /*2d8c*/ 	.word	0x00000340
        /*2d90*/ 	.word	0x000000ff
        /*2d94*/ 	.word	0x00000008
        /*2d98*/ 	.short	0x0100
        /*2d9a*/ 	.byte	0x08
	.zero		1


	//   ....[3]....
        /*2d9c*/ 	.word	0x00000350
        /*2da0*/ 	.word	0x000000ff
        /*2da4*/ 	.word	0x00000020
        /*2da8*/ 	.short	0x0100
        /*2daa*/ 	.byte	0x08
	.zero		1


	//   ....[4]....
        /*2dac*/ 	.word	0x00000360
        /*2db0*/ 	.word	0x000000ff
        /*2db4*/ 	.word	0x00000010
        /*2db8*/ 	.short	0x0100
        /*2dba*/ 	.byte	0x08
	.zero		1


	//   ....[5]....
        /*2dbc*/ 	.word	0x00000370
        /*2dc0*/ 	.word	0x000000ff
        /*2dc4*/ 	.word	0x00000028
        /*2dc8*/ 	.short	0x0100
        /*2dca*/ 	.byte	0x08
	.zero		1


	//   ....[6]....
        /*2dcc*/ 	.word	0x00000730
        /*2dd0*/ 	.word	0x000000ff
        /*2dd4*/ 	.word	0x00000040
        /*2dd8*/ 	.short	0x0100
        /*2dda*/ 	.byte	0x07
	.zero		1


	//   ....[7]....
        /*2ddc*/ 	.word	0x00000760
        /*2de0*/ 	.word	0x000000ff
        /*2de4*/ 	.word	0x00000048
        /*2de8*/ 	.short	0x0100
        /*2dea*/ 	.byte	0x07
	.zero		1


	//   ....[8]....
        /*2dec*/ 	.word	0x00001610
        /*2df0*/ 	.word	0x00000004
        /*2df4*/ 	.word	0x00000000
        /*2df8*/ 	.short	0x010a
        /*2dfa*/ 	.byte	0x3f
	.zero		1


	//   ....[9]....
        /*2dfc*/ 	.word	0x00001650
        /*2e00*/ 	.word	0x00000004
        /*2e04*/ 	.word	0x00000000
        /*2e08*/ 	.short	0x010a
        /*2e0a*/ 	.byte	0x3f
	.zero		1


	//   ....[10]....
        /*2e0c*/ 	.word	0x00004ca0
        /*2e10*/ 	.word	0x00000004
        /*2e14*/ 	.word	0x00000000
        /*2e18*/ 	.short	0x010a
        /*2e1a*/ 	.byte	0x3f
	.zero		1


	//   ....[11]....
        /*2e1c*/ 	.word	0x00004ce0
        /*2e20*/ 	.word	0x00000004
        /*2e24*/ 	.word	0x00000000
        /*2e28*/ 	.short	0x010a
        /*2e2a*/ 	.byte	0x3f
	.zero		1


	//   ....[12]....
        /*2e2c*/ 	.word	0x00008dd0
        /*2e30*/ 	.word	0x00000004
        /*2e34*/ 	.word	0x00000000
        /*2e38*/ 	.short	0x0101
        /*2e3a*/ 	.byte	0x3f
	.zero		1


	//   ....[13]....
        /*2e3c*/ 	.word	0x00008ff0
        /*2e40*/ 	.word	0x00000000
        /*2e44*/ 	.word	0x00000000
        /*2e48*/ 	.short	0x0101
        /*2e4a*/ 	.byte	0x3f
	.zero		1


	//   ....[14]....
        /*2e4c*/ 	.word	0x0001b420
        /*2e50*/ 	.word	0x00000008
        /*2e54*/ 	.word	0x00000018
        /*2e58*/ 	.short	0x010a
        /*2e5a*/ 	.byte	0x3f
	.zero		1


	//   ....[15]....
        /*2e5c*/ 	.word	0x0001b7c0
        /*2e60*/ 	.word	0x00000003
        /*2e64*/ 	.word	0x00000048
        /*2e68*/ 	.short	0x0101
        /*2e6a*/ 	.byte	0x3f
	.zero		1


	//   ....[16]....
        /*2e6c*/ 	.word	0x0001bfc0
        /*2e70*/ 	.word	0x00000005
        /*2e74*/ 	.word	0x00000000
        /*2e78*/ 	.short	0x010a
        /*2e7a*/ 	.byte	0x3f
	.zero		1


	//   ....[17]....
        /*2e7c*/ 	.word	0x0001c050
        /*2e80*/ 	.word	0x00000005
        /*2e84*/ 	.word	0x00000000
        /*2e88*/ 	.short	0x010a
        /*2e8a*/ 	.byte	0x3f
	.zero		1


	//   ....[18]....
        /*2e8c*/ 	.word	0x0001c0e0
        /*2e90*/ 	.word	0x00000003
        /*2e94*/ 	.word	0x00000000
        /*2e98*/ 	.short	0x010a
        /*2e9a*/ 	.byte	0x3f
	.zero		1


	//   ....[19]....
        /*2e9c*/ 	.word	0x0001c140
        /*2ea0*/ 	.word	0x00000004
        /*2ea4*/ 	.word	0x00000000
        /*2ea8*/ 	.short	0x010a
        /*2eaa*/ 	.byte	0x3f
	.zero		1


	//   ....[20]....
        /*2eac*/ 	.word	0x0001c190
        /*2eb0*/ 	.word	0x00000004
        /*2eb4*/ 	.word	0x00000000
        /*2eb8*/ 	.short	0x010a
        /*2eba*/ 	.byte	0x3f
	.zero		1


	//   ....[21]....
        /*2ebc*/ 	.word	0x0001c260
        /*2ec0*/ 	.word	0x00000008
        /*2ec4*/ 	.word	0x00000018
        /*2ec8*/ 	.short	0x010a
        /*2eca*/ 	.byte	0x3f
	.zero		1


	//   ....[22]....
        /*2ecc*/ 	.word	0x0001c330
        /*2ed0*/ 	.word	0x00000005
        /*2ed4*/ 	.word	0x00000000
        /*2ed8*/ 	.short	0x010a
        /*2eda*/ 	.byte	0x3f
	.zero		1


	//   ....[23]....
        /*2edc*/ 	.word	0x0001c380
        /*2ee0*/ 	.word	0x00000005
        /*2ee4*/ 	.word	0x00000000
        /*2ee8*/ 	.short	0x010a
        /*2eea*/ 	.byte	0x3f
	.zero		1


	//----- nvinfo : EIATTR_NUM_MBARRIERS
	.align		4
.L_37:
        /*2eec*/ 	.byte	0x03, 0x38
        /*2eee*/ 	.short	0x0008


	//----- nvinfo : EIATTR_EXIT_INSTR_OFFSETS
	.align		4
        /*2ef0*/ 	.byte	0x04, 0x1c
        /*2ef2*/ 	.short	(.L_39 - .L_38)


	//   ....[0]....
.L_38:
        /*2ef4*/ 	.word	0x00000a10


	//   ....[1]....
        /*2ef8*/ 	.word	0x000012a0


	//   ....[2]....
        /*2efc*/ 	.word	0x0001aa80


	//   ....[3]....
        /*2f00*/ 	.word	0x0001b0a0


	//   ....[4]....
        /*2f04*/ 	.word	0x0001c130


	//----- nvinfo : EIATTR_MAX_THREADS
	.align		4
.L_39:
        /*2f08*/ 	.byte	0x04, 0x05
        /*2f0a*/ 	.short	(.L_41 - .L_40)
.L_40:
        /*2f0c*/ 	.word	0x00000180
        /*2f10*/ 	.word	0x00000001
        /*2f14*/ 	.word	0x00000001


	//----- nvinfo : EIATTR_CRS_STACK_SIZE
	.align		4
.L_41:
        /*2f18*/ 	.byte	0x04, 0x1e
        /*2f1a*/ 	.short	(.L_43 - .L_42)
.L_42:
        /*2f1c*/ 	.word	0x00000000


	//----- nvinfo : EIATTR_CBANK_PARAM_SIZE
	.align		4
.L_43:
        /*2f20*/ 	.byte	0x03, 0x19
        /*2f22*/ 	.short	0x0470


	//----- nvinfo : EIATTR_PARAM_CBANK
	.align		4
        /*2f24*/ 	.byte	0x04, 0x0a
        /*2f26*/ 	.short	(.L_45 - .L_44)
	.align		4
.L_44:
        /*2f28*/ 	.word	index@(.nv.constant0._ZN7cutlass13device_kernelINS_4gemm6kernel13GemmUniversalIN4cute5tupleIJiiiiEEENS1_10collective13CollectiveMmaINS1_34MainloopSm90TmaGmmaWarpSpecializedILi3ENS5_IJNS4_1CILi1EEENSA_ILi2EEESB_EEENS1_35KernelTmaWarpSpecializedCooperativeEEENS5_IJNSA_ILi256EEESG_NSA_ILi64EEEEEENS_6half_tENS5_IJlSB_lEEESJ_SK_NS4_8TiledMMAINS4_8MMA_AtomIJNS4_4SM904GMMA26MMA_64x256x16_F32F16F16_SSILNSO_5MajorE0ELSQ_0ELNSO_7ScaleInE1ELSR_1EEEEEENS4_6LayoutINS5_IJSC_SB_SB_EEENS5_IJSB_NSA_ILi0EEESW_EEEEENS5_IJNS4_10UnderscoreESZ_SZ_EEEEENS4_23SM90_TMA_LOAD_MULTICASTENS4_14ComposedLayoutINS4_7SwizzleILi3ELi4ELi3EEENS4_18smem_ptr_flag_bitsILi16EEENSU_INS5_IJNSA_ILi8EEESH_EEENS5_IJSH_SB_EEEEEEEvNS4_8identityENS4_13SM90_TMA_LOADES1C_vS1D_EENS_8epilogue10collective6detail29Sm90TmaWarpSpecializedAdapterINS1H_15DefaultEpilogueISJ_SK_SK_NS1G_6thread17LinearCombinationISJ_Li1EffLNS1L_9ScaleType4KindE0ELNS_15FloatRoundStyleE2ESJ_EENS1_15EpilogueDefaultEEEEEvvEEEEvNT_6ParamsE)
        /*2f2c*/ 	.short	0x0210
        /*2f2e*/ 	.short	0x0470


	//----- nvinfo : EIATTR_SW_WAR
	.align		4
.L_45:
        /*2f30*/ 	.byte	0x04, 0x36
        /*2f32*/ 	.short	(.L_47 - .L_46)
.L_46:
        /*2f34*/ 	.word	0x00000008
.L_47:


//--------------------- .nv.callgraph             --------------------------
	.section	.nv.callgraph,"",@"SHT_CUDA_CALLGRAPH"
	.align	4
	.sectionentsize	8
	.align		4
        /*0000*/ 	.word	0x00000000
	.align		4
        /*0004*/ 	.word	0xffffffff
	.align		4
        /*0008*/ 	.word	index@(_ZN7cutlass13device_kernelINS_4gemm6kernel13GemmUniversalIN4cute5tupleIJiiiiEEENS1_10collective13CollectiveMmaINS1_34MainloopSm90TmaGmmaWarpSpecializedILi3ENS5_IJNS4_1CILi1EEENSA_ILi2EEESB_EEENS1_35KernelTmaWarpSpecializedCooperativeEEENS5_IJNSA_ILi256EEESG_NSA_ILi64EEEEEENS_6half_tENS5_IJlSB_lEEESJ_SK_NS4_8TiledMMAINS4_8MMA_AtomIJNS4_4SM904GMMA26MMA_64x256x16_F32F16F16_SSILNSO_5MajorE0ELSQ_0ELNSO_7ScaleInE1ELSR_1EEEEEENS4_6LayoutINS5_IJSC_SB_SB_EEENS5_IJSB_NSA_ILi0EEESW_EEEEENS5_IJNS4_10UnderscoreESZ_SZ_EEEEENS4_23SM90_TMA_LOAD_MULTICASTENS4_14ComposedLayoutINS4_7SwizzleILi3ELi4ELi3EEENS4_18smem_ptr_flag_bitsILi16EEENSU_INS5_IJNSA_ILi8EEESH_EEENS5_IJSH_SB_EEEEEEEvNS4_8identityENS4_13SM90_TMA_LOADES1C_vS1D_EENS_8epilogue10collective6detail29Sm90TmaWarpSpecializedAdapterINS1H_15DefaultEpilogueISJ_SK_SK_NS1G_6thread17LinearCombinationISJ_Li1EffLNS1L_9ScaleType4KindE0ELNS_15FloatRoundStyleE2ESJ_EENS1_15EpilogueDefaultEEEEEvvEEEEvNT_6ParamsE)
	.align		4
        /*000c*/ 	.word	index@(__assertfail)
	.align		4
        /*0010*/ 	.word	0x00000000
	.align		4
        /*0014*/ 	.word	0xfffffffe
	.align		4
        /*0018*/ 	.word	0x00000000
	.align		4
        /*001c*/ 	.word	0xfffffffd
	.align		4
        /*0020*/ 	.word	0x00000000
	.align		4
        /*0024*/ 	.word	0xfffffffc


//--------------------- .nv.constant4             --------------------------
	.section	.nv.constant4,"a",@progbits
	.align	8
	.align		8
.nv.constant4:
        /*0000*/ 	.dword	__assertfail
	.align		8
        /*0008*/ 	.dword	__unnamed_1
	.align		8
        /*0010*/ 	.dword	_ZN39_INTERNAL_79445cac_4_k_cu_c055e40f_28954cuda3std3__45__cpo5beginE
	.align		8
        /*0018*/ 	.dword	_ZN39_INTERNAL_79445cac_4_k_cu_c055e40f_28954cuda3std3__45__cpo3endE
	.align		8
        /*0020*/ 	.dword	_ZN39_INTERNAL_79445cac_4_k_cu_c055e40f_28954cuda3std3__45__cpo6cbeginE
	.align		8
        /*0028*/ 	.dword	_ZN39_INTERNAL_79445cac_4_k_cu_c055e40f_28954cuda3std3__45__cpo4cendE
	.align		8
        /*0030*/ 	.dword	_ZN39_INTERNAL_79445cac_4_k_cu_c055e40f_28954cuda3std3__441_GLOBAL__N__79445cac_4_k_cu_c055e40f_28956ignoreE
	.align		8
        /*0038*/ 	.dword	_ZN39_INTERNAL_79445cac_4_k_cu_c055e40f_28954cuda3std3__419piecewise_constructE
	.align		8
        /*0040*/ 	.dword	_ZN39_INTERNAL_79445cac_4_k_cu_c055e40f_28954cuda3std3__48in_placeE
	.align		8
        /*0048*/ 	.dword	_ZN39_INTERNAL_79445cac_4_k_cu_c055e40f_28954cuda3std6ranges3__45__cpo4swapE
	.align		8
        /*0050*/ 	.dword	_ZN39_INTERNAL_79445cac_4_k_cu_c055e40f_28954cuda3std6ranges3__45__cpo9iter_moveE
	.align		8
        /*0058*/ 	.dword	_ZN39_INTERNAL_79445cac_4_k_cu_c055e40f_28954cute7productE
	.align		8
        /*0060*/ 	.dword	_ZN39_INTERNAL_79445cac_4_k_cu_c055e40f_28954cute1_E
	.align		8
        /*0068*/ 	.dword	$str$22
	.align		8
        /*0070*/ 	.dword	$str$23


//--------------------- .text._ZN7cutlass13device_kernelINS_4gemm6kernel13GemmUniversalIN4cute5tupleIJiiiiEEENS1_10collective13CollectiveMmaINS1_34MainloopSm90TmaGmmaWarpSpecializedILi3ENS5_IJNS4_1CILi1EEENSA_ILi2EEESB_EEENS1_35KernelTmaWarpSpecializedCooperativeEEENS5_IJNSA_ILi256EEESG_NSA_ILi64EEEEEENS_6half_tENS5_IJlSB_lEEESJ_SK_NS4_8TiledMMAINS4_8MMA_AtomIJNS4_4SM904GMMA26MMA_64x256x16_F32F16F16_SSILNSO_5MajorE0ELSQ_0ELNSO_7ScaleInE1ELSR_1EEEEEENS4_6LayoutINS5_IJSC_SB_SB_EEENS5_IJSB_NSA_ILi0EEESW_EEEEENS5_IJNS4_10UnderscoreESZ_SZ_EEEEENS4_23SM90_TMA_LOAD_MULTICASTENS4_14ComposedLayoutINS4_7SwizzleILi3ELi4ELi3EEENS4_18smem_ptr_flag_bitsILi16EEENSU_INS5_IJNSA_ILi8EEESH_EEENS5_IJSH_SB_EEEEEEEvNS4_8identityENS4_13SM90_TMA_LOADES1C_vS1D_EENS_8epilogue10collective6detail29Sm90TmaWarpSpecializedAdapterINS1H_15DefaultEpilogueISJ_SK_SK_NS1G_6thread17LinearCombinationISJ_Li1EffLNS1L_9ScaleType4KindE0ELNS_15FloatRoundStyleE2ESJ_EENS1_15EpilogueDefaultEEEEEvvEEEEvNT_6ParamsE --------------------------
	.section	.text._ZN7cutlass13device_kernelINS_4gemm6kernel13GemmUniversalIN4cute5tupleIJiiiiEEENS1_10collective13CollectiveMmaINS1_34MainloopSm90TmaGmmaWarpSpecializedILi3ENS5_IJNS4_1CILi1EEENSA_ILi2EEESB_EEENS1_35KernelTmaWarpSpecializedCooperativeEEENS5_IJNSA_ILi256EEESG_NSA_ILi64EEEEEENS_6half_tENS5_IJlSB_lEEESJ_SK_NS4_8TiledMMAINS4_8MMA_AtomIJNS4_4SM904GMMA26MMA_64x256x16_F32F16F16_SSILNSO_5MajorE0ELSQ_0ELNSO_7ScaleInE1ELSR_1EEEEEENS4_6LayoutINS5_IJSC_SB_SB_EEENS5_IJSB_NSA_ILi0EEESW_EEEEENS5_IJNS4_10UnderscoreESZ_SZ_EEEEENS4_23SM90_TMA_LOAD_MULTICASTENS4_14ComposedLayoutINS4_7SwizzleILi3ELi4ELi3EEENS4_18smem_ptr_flag_bitsILi16EEENSU_INS5_IJNSA_ILi8EEESH_EEENS5_IJSH_SB_EEEEEEEvNS4_8identityENS4_13SM90_TMA_LOADES1C_vS1D_EENS_8epilogue10collective6detail29Sm90TmaWarpSpecializedAdapterINS1H_15DefaultEpilogueISJ_SK_SK_NS1G_6thread17LinearCombinationISJ_Li1EffLNS1L_9ScaleType4KindE0ELNS_15FloatRoundStyleE2ESJ_EENS1_15EpilogueDefaultEEEEEvvEEEEvNT_6ParamsE,"ax",@progbits
	.align	128
.text._ZN7cutlass13device_kernelINS_4gemm6kernel13GemmUniversalIN4cute5tupleIJiiiiEEENS1_10collective13CollectiveMmaINS1_34MainloopSm90TmaGmmaWarpSpecializedILi3ENS5_IJNS4_1CILi1EEENSA_ILi2EEESB_EEENS1_35KernelTmaWarpSpecializedCooperativeEEENS5_IJNSA_ILi256EEESG_NSA_ILi64EEEEEENS_6half_tENS5_IJlSB_lEEESJ_SK_NS4_8TiledMMAINS4_8MMA_AtomIJNS4_4SM904GMMA26MMA_64x256x16_F32F16F16_SSILNSO_5MajorE0ELSQ_0ELNSO_7ScaleInE1ELSR_1EEEEEENS4_6LayoutINS5_IJSC_SB_SB_EEENS5_IJSB_NSA_ILi0EEESW_EEEEENS5_IJNS4_10UnderscoreESZ_SZ_EEEEENS4_23SM90_TMA_LOAD_MULTICASTENS4_14ComposedLayoutINS4_7SwizzleILi3ELi4ELi3EEENS4_18smem_ptr_flag_bitsILi16EEENSU_INS5_IJNSA_ILi8EEESH_EEENS5_IJSH_SB_EEEEEEEvNS4_8identityENS4_13SM90_TMA_LOADES1C_vS1D_EENS_8epilogue10collective6detail29Sm90TmaWarpSpecializedAdapterINS1H_15DefaultEpilogueISJ_SK_SK_NS1G_6thread17LinearCombinationISJ_Li1EffLNS1L_9ScaleType4KindE0ELNS_15FloatRoundStyleE2ESJ_EENS1_15EpilogueDefaultEEEEEvvEEEEvNT_6ParamsE:
        .type           _ZN7cutlass13device_kernelINS_4gemm6kernel13GemmUniversalIN4cute5tupleIJiiiiEEENS1_10collective13CollectiveMmaINS1_34MainloopSm90TmaGmmaWarpSpecializedILi3ENS5_IJNS4_1CILi1EEENSA_ILi2EEESB_EEENS1_35KernelTmaWarpSpecializedCooperativeEEENS5_IJNSA_ILi256EEESG_NSA_ILi64EEEEEENS_6half_tENS5_IJlSB_lEEESJ_SK_NS4_8TiledMMAINS4_8MMA_AtomIJNS4_4SM904GMMA26MMA_64x256x16_F32F16F16_SSILNSO_5MajorE0ELSQ_0ELNSO_7ScaleInE1ELSR_1EEEEEENS4_6LayoutINS5_IJSC_SB_SB_EEENS5_IJSB_NSA_ILi0EEESW_EEEEENS5_IJNS4_10UnderscoreESZ_SZ_EEEEENS4_23SM90_TMA_LOAD_MULTICASTENS4_14ComposedLayoutINS4_7SwizzleILi3ELi4ELi3EEENS4_18smem_ptr_flag_bitsILi16EEENSU_INS5_IJNSA_ILi8EEESH_EEENS5_IJSH_SB_EEEEEEEvNS4_8identityENS4_13SM90_TMA_LOADES1C_vS1D_EENS_8epilogue10collective6detail29Sm90TmaWarpSpecializedAdapterINS1H_15DefaultEpilogueISJ_SK_SK_NS1G_6thread17LinearCombinationISJ_Li1EffLNS1L_9ScaleType4KindE0ELNS_15FloatRoundStyleE2ESJ_EENS1_15EpilogueDefaultEEEEEvvEEEEvNT_6ParamsE,@function
        .size           _ZN7cutlass13device_kernelINS_4gemm6kernel13GemmUniversalIN4cute5tupleIJiiiiEEENS1_10collective13CollectiveMmaINS1_34MainloopSm90TmaGmmaWarpSpecializedILi3ENS5_IJNS4_1CILi1EEENSA_ILi2EEESB_EEENS1_35KernelTmaWarpSpecializedCooperativeEEENS5_IJNSA_ILi256EEESG_NSA_ILi64EEEEEENS_6half_tENS5_IJlSB_lEEESJ_SK_NS4_8TiledMMAINS4_8MMA_AtomIJNS4_4SM904GMMA26MMA_64x256x16_F32F16F16_SSILNSO_5MajorE0ELSQ_0ELNSO_7ScaleInE1ELSR_1EEEEEENS4_6LayoutINS5_IJSC_SB_SB_EEENS5_IJSB_NSA_ILi0EEESW_EEEEENS5_IJNS4_10UnderscoreESZ_SZ_EEEEENS4_23SM90_TMA_LOAD_MULTICASTENS4_14ComposedLayoutINS4_7SwizzleILi3ELi4ELi3EEENS4_18smem_ptr_flag_bitsILi16EEENSU_INS5_IJNSA_ILi8EEESH_EEENS5_IJSH_SB_EEEEEEEvNS4_8identityENS4_13SM90_TMA_LOADES1C_vS1D_EENS_8epilogue10collective6detail29Sm90TmaWarpSpecializedAdapterINS1H_15DefaultEpilogueISJ_SK_SK_NS1G_6thread17LinearCombinationISJ_Li1EffLNS1L_9ScaleType4KindE0ELNS_15FloatRoundStyleE2ESJ_EENS1_15EpilogueDefaultEEEEEvvEEEEvNT_6ParamsE,(.L_x_579 - _ZN7cutlass13device_kernelINS_4gemm6kernel13GemmUniversalIN4cute5tupleIJiiiiEEENS1_10collective13CollectiveMmaINS1_34MainloopSm90TmaGmmaWarpSpecializedILi3ENS5_IJNS4_1CILi1EEENSA_ILi2EEESB_EEENS1_35KernelTmaWarpSpecializedCooperativeEEENS5_IJNSA_ILi256EEESG_NSA_ILi64EEEEEENS_6half_tENS5_IJlSB_lEEESJ_SK_NS4_8TiledMMAINS4_8MMA_AtomIJNS4_4SM904GMMA26MMA_64x256x16_F32F16F16_SSILNSO_5MajorE0ELSQ_0ELNSO_7ScaleInE1ELSR_1EEEEEENS4_6LayoutINS5_IJSC_SB_SB_EEENS5_IJSB_NSA_ILi0EEESW_EEEEENS5_IJNS4_10UnderscoreESZ_SZ_EEEEENS4_23SM90_TMA_LOAD_MULTICASTENS4_14ComposedLayoutINS4_7SwizzleILi3ELi4ELi3EEENS4_18smem_ptr_flag_bitsILi16EEENSU_INS5_IJNSA_ILi8EEESH_EEENS5_IJSH_SB_EEEEEEEvNS4_8identityENS4_13SM90_TMA_LOADES1C_vS1D_EENS_8epilogue10collective6detail29Sm90TmaWarpSpecializedAdapterINS1H_15DefaultEpilogueISJ_SK_SK_NS1G_6thread17LinearCombinationISJ_Li1EffLNS1L_9ScaleType4KindE0ELNS_15FloatRoundStyleE2ESJ_EENS1_15EpilogueDefaultEEEEEvvEEEEvNT_6ParamsE)
        .other          _ZN7cutlass13device_kernelINS_4gemm6kernel13GemmUniversalIN4cute5tupleIJiiiiEEENS1_10collective13CollectiveMmaINS1_34MainloopSm90TmaGmmaWarpSpecializedILi3ENS5_IJNS4_1CILi1EEENSA_ILi2EEESB_EEENS1_35KernelTmaWarpSpecializedCooperativeEEENS5_IJNSA_ILi256EEESG_NSA_ILi64EEEEEENS_6half_tENS5_IJlSB_lEEESJ_SK_NS4_8TiledMMAINS4_8MMA_AtomIJNS4_4SM904GMMA26MMA_64x256x16_F32F16F16_SSILNSO_5MajorE0ELSQ_0ELNSO_7ScaleInE1ELSR_1EEEEEENS4_6LayoutINS5_IJSC_SB_SB_EEENS5_IJSB_NSA_ILi0EEESW_EEEEENS5_IJNS4_10UnderscoreESZ_SZ_EEEEENS4_23SM90_TMA_LOAD_MULTICASTENS4_14ComposedLayoutINS4_7SwizzleILi3ELi4ELi3EEENS4_18smem_ptr_flag_bitsILi16EEENSU_INS5_IJNSA_ILi8EEESH_EEENS5_IJSH_SB_EEEEEEEvNS4_8identityENS4_13SM90_TMA_LOADES1C_vS1D_EENS_8epilogue10collective6detail29Sm90TmaWarpSpecializedAdapterINS1H_15DefaultEpilogueISJ_SK_SK_NS1G_6thread17LinearCombinationISJ_Li1EffLNS1L_9ScaleType4KindE0ELNS_15FloatRoundStyleE2ESJ_EENS1_15EpilogueDefaultEEEEEvvEEEEvNT_6ParamsE,@"STO_CUDA_ENTRY STV_DEFAULT"
_ZN7cutlass13device_kernelINS_4gemm6kernel13GemmUniversalIN4cute5tupleIJiiiiEEENS1_10collective13CollectiveMmaINS1_34MainloopSm90TmaGmmaWarpSpecializedILi3ENS5_IJNS4_1CILi1EEENSA_ILi2EEESB_EEENS1_35KernelTmaWarpSpecializedCooperativeEEENS5_IJNSA_ILi256EEESG_NSA_ILi64EEEEEENS_6half_tENS5_IJlSB_lEEESJ_SK_NS4_8TiledMMAINS4_8MMA_AtomIJNS4_4SM904GMMA26MMA_64x256x16_F32F16F16_SSILNSO_5MajorE0ELSQ_0ELNSO_7ScaleInE1ELSR_1EEEEEENS4_6LayoutINS5_IJSC_SB_SB_EEENS5_IJSB_NSA_ILi0EEESW_EEEEENS5_IJNS4_10UnderscoreESZ_SZ_EEEEENS4_23SM90_TMA_LOAD_MULTICASTENS4_14ComposedLayoutINS4_7SwizzleILi3ELi4ELi3EEENS4_18smem_ptr_flag_bitsILi16EEENSU_INS5_IJNSA_ILi8EEESH_EEENS5_IJSH_SB_EEEEEEEvNS4_8identityENS4_13SM90_TMA_LOADES1C_vS1D_EENS_8epilogue10collective6detail29Sm90TmaWarpSpecializedAdapterINS1H_15DefaultEpilogueISJ_SK_SK_NS1G_6thread17LinearCombinationISJ_Li1EffLNS1L_9ScaleType4KindE0ELNS_15FloatRoundStyleE2ESJ_EENS1_15EpilogueDefaultEEEEEvvEEEEvNT_6ParamsE:
[----:B------:R-:W0:Y:S02]  /*0000*/  LDC R1, c[0x0][0x28] ;  /* 0x00000a00ff017b82 */ /* 0x000e240000000800 */
[----:B0-----:R-:W-:Y:S01]  /*0010*/  VIADD R1, R1, 0xfffff878 ;  /* 0xfffff87801017836 */ /* 0x001fe20000000000 */
[----:B------:R-:W0:Y:S01]  /*0020*/  S2R R5, SR_TID.X ;  /* 0x0000000000057919 */ /* 0x000e220000002100 */
[----:B------:R-:W-:Y:S01]  /*0030*/  ELECT P0, URZ, PT ;  /* 0x00000000003f782f */ /* 0x000fe20003800000 */
[----:B------:R-:W-:Y:S01]  /*0040*/  BSSY B0, `(.L_x_0) ;  /* 0x0000015000007945 */ /* 0x000fe20003800000 */
[--C-:B0-----:R-:W-:Y:S02]  /*0050*/  SHF.R.U32.HI R0, RZ, 0x5, R5.reuse ;  /* 0x00000005ff007819 */ /* 0x101fe40000011605 */
[----:B------:R-:W-:-:S03]  /*0060*/  SHF.R.U32.HI R2, RZ, 0x7, R5 ;  /* 0x00000007ff027819 */ /* 0x000fc60000011605 */
[----:B------:R-:W0:Y:S04]  /*0070*/  SHFL.IDX PT, R3, R0, RZ, 0x1f ;  /* 0x00001fff00037589 */ /* 0x000e2800000e0000 */
[----:B------:R-:W1:Y:S01]  /*0080*/  SHFL.IDX PT, R2, R2, RZ, 0x1f ;  /* 0x00001fff02027589 */ /* 0x000e6200000e0000 */
[----:B0-----:R-:W-:Y:S02]  /*0090*/  R2UR UR9, R3 ;  /* 0x00000000030972ca */ /* 0x001fe400000e0000 */
[----:B-1----:R-:W-:-:S11]  /*00a0*/  R2UR UR5, R2 ;  /* 0x00000000020572ca */ /* 0x002fd600000e0000 */
[----:B------:R-:W-:Y:S02]  /*00b0*/  USHF.R.S32.HI UR4, URZ, 0x1f, UR9 ;  /* 0x0000001f3f047899 */ /* 0x000fe40008011409 */
[----:B------:R-:W-:Y:S02]  /*00c0*/  ISETP.NE.OR P0, PT, RZ, UR9, !P0 ;  /* 0x00000009ff007c0c */ /* 0x000fe4000c705670 */
[----:B------:R-:W-:-:S04]  /*00d0*/  ULEA.HI UR4, UR4, UR9, URZ, 0x2 ;  /* 0x0000000904047291 */ /* 0x000fc8000f8f103f */
[----:B------:R-:W-:-:S04]  /*00e0*/  ULOP3.LUT UR4, UR4, 0xfffffffc, URZ, 0xc0, !UPT ;  /* 0xfffffffc04047892 */ /* 0x000fc8000f8ec03f */
[----:B------:R-:W-:-:S03]  /*00f0*/  UIADD3 UR9, UR9, -UR4, URZ ;  /* 0x8000000409097290 */ /* 0x000fc6000fffe03f */
[----:B------:R-:W-:Y:S09]  /*0100*/  @P0 BRA `(.L_x_1) ;  /* 0x0000000000200947 */ /* 0x000ff20003800000 */
[----:B------:R-:W-:Y:S02]  /*0110*/  ULDC.64 UR6, c[0x0][0x198] ;  /* 0x0000660000067ab9 */ /* 0x000fe40000000a00 */
[----:B------:R-:W-:Y:S02]  /*0120*/  UIADD3 UR10, UP0, UR6, 0xf0, URZ ;  /* 0x000000f0060a7890 */ /* 0x000fe4000ff1e03f */
[----:B------:R-:W-:Y:S02]  /*0130*/  UIADD3 UR6, UP1, UR6, 0x1f0, URZ ;  /* 0x000001f006067890 */ /* 0x000fe4000ff3e03f */
[----:B------:R-:W-:Y:S02]  /*0140*/  UIADD3.X UR11, URZ, UR7, URZ, UP0, !UPT ;  /* 0x000000073f0b7290 */ /* 0x000fe400087fe43f */
[----:B------:R-:W-:-:S07]  /*0150*/  UIADD3.X UR7, URZ, UR7, URZ, UP1, !UPT ;  /* 0x000000073f077290 */ /* 0x000fce0008ffe43f */
[----:B------:R0:W-:Y:S02]  /*0160*/  UTMACCTL.PF [UR10] ;  /* 0x000000000a0079b9 */ /* 0x0001e40008040000 */
[----:B------:R0:W-:Y:S02]  /*0170*/  UTMACCTL.PF [UR6] ;  /* 0x00000000060079b9 */ /* 0x0001e40008040000 */
[----:B0-----:R-:W-:Y:S01]  /*0180*/  NOP ;  /* 0x0000000000007918 */ /* 0x001fe20000000000 */
.L_x_1:
[----:B------:R-:W-:Y:S05]  /*0190*/  BSYNC B0 ;  /* 0x0000000000007941 */ /* 0x000fea0003800000 */
.L_x_0:
[----:B------:R-:W0:Y:S01]  /*01a0*/  SHFL.IDX PT, R2, R0, RZ, 0x1f ;  /* 0x00001fff00027589 */ /* 0x000e2200000e0000 */
[----:B------:R-:W-:Y:S01]  /*01b0*/  UISETP.NE.AND UP0, UPT, UR9, 0x3, UPT ;  /* 0x000000030900788c */ /* 0x000fe2000bf05270 */
[----:B------:R-:W-:Y:S01]  /*01c0*/  ISETP.NE.AND P2, PT, RZ, UR5, PT ;  /* 0x00000005ff007c0c */ /* 0x000fe2000bf45270 */
[----:B------:R-:W-:Y:S02]  /*01d0*/  UIADD3 UR16, UR5, -0x1, URZ ;  /* 0xffffffff05107890 */ /* 0x000fe4000fffe03f */
[----:B------:R-:W-:Y:S02]  /*01e0*/  UISETP.EQ.OR UP0, UPT, UR9, URZ, !UP0 ;  /* 0x0000003f0900728c */ /* 0x000fe4000c702670 */
[----:B------:R-:W-:Y:S02]  /*01f0*/  UISETP.GE.U32.AND UP1, UPT, UR16, 0x2, UPT ;  /* 0x000000021000788c */ /* 0x000fe4000bf26070 */
[----:B------:R-:W-:-:S04]  /*0200*/  UISETP.EQ.AND UP0, UPT, UR5, URZ, UP0 ;  /* 0x0000003f0500728c */ /* 0x000fc80008702270 */
[----:B------:R-:W-:-:S04]  /*0210*/  USEL UR40, URZ, 0x1, !UP0 ;  /* 0x000000013f287887 */ /* 0x000fc8000c000000 */
[----:B------:R-:W-:Y:S01]  /*0220*/  USEL UR40, UR40, 0x2, UP1 ;  /* 0x0000000228287887 */ /* 0x000fe20008800000 */
[----:B0-----:R-:W-:-:S13]  /*0230*/  ISETP.NE.AND P0, PT, R2, RZ, PT ;  /* 0x000000ff0200720c */ /* 0x001fda0003f05270 */
[----:B------:R-:W-:Y:S05]  /*0240*/  @P0 BRA `(.L_x_2) ;  /* 0x0000000000500947 */ /* 0x000fea0003800000 */
[----:B------:R-:W0:Y:S01]  /*0250*/  S2UR UR8, SR_CgaCtaId ;  /* 0x00000000000879c3 */ /* 0x000e220000008800 */
[----:B------:R-:W-:Y:S01]  /*0260*/  UMOV UR4, 0x400 ;  /* 0x0000040000047882 */ /* 0x000fe20000000000 */
[----:B------:R-:W-:Y:S01]  /*0270*/  UMOV UR5, 0x1 ;  /* 0x0000000100057882 */ /* 0x000fe20000000000 */
[----:B------:R-:W-:Y:S01]  /*0280*/  UMOV UR6, 0x4 ;  /* 0x0000000400067882 */ /* 0x000fe20000000000 */
[----:B------:R-:W-:Y:S01]  /*0290*/  ELECT P0, URZ, PT ;  /* 0x00000000003f782f */ /* 0x000fe20003800000 */
[----:B------:R-:W-:-:S04]  /*02a0*/  UIADD3 UR6, -UR6, 0x100000, URZ ;  /* 0x0010000006067890 */ /* 0x000fc8000fffe13f */
[----:B------:R-:W-:Y:S02]  /*02b0*/  USHF.L.U32 UR7, UR6, 0xb, URZ ;  /* 0x0000000b06077899 */ /* 0x000fe4000800063f */
[----:B------:R-:W-:Y:S02]  /*02c0*/  USHF.L.U32 UR6, UR6, 0x1, URZ ;  /* 0x0000000106067899 */ /* 0x000fe4000800063f */
[----:B0-----:R-:W-:Y:S02]  /*02d0*/  ULEA UR8, UR8, UR4, 0x18 ;  /* 0x0000000408087291 */ /* 0x001fe4000f8ec03f */
[----:B------:R-:W-:-:S04]  /*02e0*/  UIADD3 UR4, -UR5, 0x100000, URZ ;  /* 0x0010000005047890 */ /* 0x000fc8000fffe13f */
[----:B------:R-:W-:Y:S02]  /*02f0*/  USHF.L.U32 UR5, UR4, 0xb, URZ ;  /* 0x0000000b04057899 */ /* 0x000fe4000800063f */
[----:B------:R-:W-:Y:S01]  /*0300*/  USHF.L.U32 UR4, UR4, 0x1, URZ ;  /* 0x0000000104047899 */ /* 0x000fe2000800063f */
[----:B------:R-:W0:Y:S11]  /*0310*/  FENCE.VIEW.ASYNC.S ;  /* 0x00000000000073c6 */ /* 0x000e360000000000 */
[----:B0-----:R0:W1:Y:S01]  /*0320*/  SYNCS.EXCH.64 URZ, [UR8], UR4 ;  /* 0x00000004083f75b2 */ /* 0x0010620008000100 */
[----:B------:R0:W2:Y:S01]  /*0330*/  SYNCS.EXCH.64 URZ, [UR8+0x18], UR6 ;  /* 0x00001806083f75b2 */ /* 0x0000a20008000100 */
[----:B------:R0:W3:Y:S01]  /*0340*/  SYNCS.EXCH.64 URZ, [UR8+0x8], UR4 ;  /* 0x00000804083f75b2 */ /* 0x0000e20008000100 */
[----:B------:R0:W4:Y:S01]  /*0350*/  SYNCS.EXCH.64 URZ, [UR8+0x20], UR6 ;  /* 0x00002006083f75b2 */ /* 0x0001220008000100 */
[----:B------:R0:W0:Y:S01]  /*0360*/  SYNCS.EXCH.64 URZ, [UR8+0x10], UR4 ;  /* 0x00001004083f75b2 */ /* 0x0000220008000100 */
[----:B------:R0:W0:Y:S01]  /*0370*/  SYNCS.EXCH.64 URZ, [UR8+0x28], UR6 ;  /* 0x00002806083f75b2 */ /* 0x0000220008000100 */
[----:B------:R-:W-:Y:S01]  /*0380*/  NOP ;  /* 0x0000000000007918 */ /* 0x000fe20000000000 */
.L_x_2:
[----:B------:R-:W5:Y:S01]  /*0390*/  S2UR UR10, SR_CTAID.Y ;  /* 0x00000000000a79c3 */ /* 0x000f620000002600 */
[----:B------:R-:W1:Y:S01]  /*03a0*/  SHFL.IDX PT, R0, R0, RZ, 0x1f ;  /* 0x00001fff00007589 */ /* 0x000e6200000e0000 */
[----:B------:R-:W-:Y:S02]  /*03b0*/  SHF.R.S32.HI R3, RZ, 0x1f, R5 ;  /* 0x0000001fff037819 */ /* 0x000fe40000011405 */
[----:B------:R-:W-:Y:S02]  /*03c0*/  ELECT P0, URZ, PT ;  /* 0x00000000003f782f */ /* 0x000fe40003800000 */
[----:B------:R-:W-:Y:S01]  /*03d0*/  SHF.R.S32.HI R7, RZ, 0x1f, R2 ;  /* 0x0000001fff077819 */ /* 0x000fe20000011402 */
[----:B0-----:R-:W-:Y:S01]  /*03e0*/  ULDC UR4, c[0x0][0x154] ;  /* 0x0000550000047ab9 */ /* 0x001fe20000000800 */
[----:B------:R-:W-:Y:S01]  /*03f0*/  LEA.HI R3, R3, R5, RZ, 0x7 ;  /* 0x0000000503037211 */ /* 0x000fe200078f38ff */
[----:B------:R-:W-:Y:S01]  /*0400*/  ULDC UR11, c[0x0][0x148] ;  /* 0x00005200000b7ab9 */ /* 0x000fe20000000800 */
[----:B------:R-:W0:Y:S01]  /*0410*/  S2UR UR13, SR_CTAID.X ;  /* 0x00000000000d79c3 */ /* 0x000e220000002500 */
[----:B------:R-:W-:Y:S01]  /*0420*/  LEA.HI R7, R7, R2, RZ, 0x2 ;  /* 0x0000000207077211 */ /* 0x000fe200078f10ff */
[----:B------:R-:W-:Y:S01]  /*0430*/  NOP ;  /* 0x0000000000007918 */ /* 0x000fe20000000000 */
[----:B------:R-:W-:Y:S01]  /*0440*/  LOP3.LUT R3, R3, 0xffffff80, RZ, 0xc0, !PT ;  /* 0xffffff8003037812 */ /* 0x000fe200078ec0ff */
[----:B------:R-:W-:Y:S01]  /*0450*/  NOP ;  /* 0x0000000000007918 */ /* 0x000fe20000000000 */
[----:B------:R-:W-:-:S03]  /*0460*/  LOP3.LUT R7, R7, 0x3ffffffc, RZ, 0xc0, !PT ;  /* 0x3ffffffc07077812 */ /* 0x000fc600078ec0ff */
[----:B------:R-:W-:Y:S01]  /*0470*/  IMAD.IADD R3, R5, 0x1, -R3 ;  /* 0x0000000105037824 */ /* 0x000fe200078e0a03 */
[----:B------:R-:W-:Y:S02]  /*0480*/  IADD3 R2, R2, -R7, RZ ;  /* 0x8000000702027210 */ /* 0x000fe40007ffe0ff */
[----:B-----5:R-:W-:Y:S02]  /*0490*/  I2FP.F32.U32 R4, UR10 ;  /* 0x0000000a00047c45 */ /* 0x020fe40008201000 */
[----:B-1----:R-:W-:Y:S02]  /*04a0*/  ISETP.NE.OR P0, PT, R0, RZ, !P0 ;  /* 0x000000ff0000720c */ /* 0x002fe40004705670 */
[----:B------:R-:W-:Y:S01]  /*04b0*/  SHF.R.S32.HI R0, RZ, 0x1f, R3 ;  /* 0x0000001fff007819 */ /* 0x000fe20000011403 */
[----:B------:R-:W-:Y:S01]  /*04c0*/  FMUL R8, R4, UR4 ;  /* 0x0000000404087c20 */ /* 0x000fe20008400000 */
[----:B------:R-:W-:Y:S01]  /*04d0*/  ULDC UR4, c[0x0][0x150] ;  /* 0x0000540000047ab9 */ /* 0x000fe20000000800 */
[----:B0-----:R-:W-:-:S02]  /*04e0*/  I2FP.F32.U32 R4, UR13 ;  /* 0x0000000d00047c45 */ /* 0x001fc40008201000 */
[----:B------:R-:W-:Y:S02]  /*04f0*/  LEA.HI R0, R0, R3, RZ, 0x3 ;  /* 0x0000000300007211 */ /* 0x000fe400078f18ff */
[----:B------:R-:W0:Y:S01]  /*0500*/  F2I.U32.TRUNC.NTZ R8, R8 ;  /* 0x0000000800087305 */ /* 0x000e22000020f000 */
[----:B------:R-:W-:Y:S01]  /*0510*/  FMUL R6, R4, UR4 ;  /* 0x0000000404067c20 */ /* 0x000fe20008400000 */
[--C-:B------:R-:W-:Y:S02]  /*0520*/  SHF.R.S32.HI R4, RZ, 0x3, R0.reuse ;  /* 0x00000003ff047819 */ /* 0x100fe40000011400 */
[----:B------:R-:W-:Y:S01]  /*0530*/  VOTEU.ALL UP0, P0 ;  /* 0x00000000003f7886 */ /* 0x000fe20000000000 */
[----:B------:R-:W-:Y:S01]  /*0540*/  SHF.R.S32.HI R5, RZ, 0x1f, R0 ;  /* 0x0000001fff057819 */ /* 0x000fe20000011400 */
[----:B------:R-:W-:Y:S01]  /*0550*/  UMOV UR4, 0x20 ;  /* 0x0000002000047882 */ /* 0x000fe20000000000 */
[----:B------:R-:W1:Y:S01]  /*0560*/  LDC R0, c[0x0][0x140] ;  /* 0x00005000ff007b82 */ /* 0x000e620000000800 */
[----:B------:R-:W5:Y:S01]  /*0570*/  F2I.U32.TRUNC.NTZ R6, R6 ;  /* 0x0000000600067305 */ /* 0x000f62000020f000 */
[----:B------:R-:W-:Y:S01]  /*0580*/  LEA.HI R5, R5, R4, RZ, 0x2 ;  /* 0x0000000405057211 */ /* 0x000fe200078f10ff */
[----:B------:R-:W-:Y:S01]  /*0590*/  @!UP0 UMOV UR7, 0x400 ;  /* 0x0000040000078882 */ /* 0x000fe20000000000 */
[----:B------:R-:W-:-:S04]  /*05a0*/  @!UP0 UIADD3 UR4, -UR4, 0x100000, URZ ;  /* 0x0010000004048890 */ /* 0x000fc8000fffe13f */
[----:B------:R-:W-:Y:S02]  /*05b0*/  @!UP0 USHF.L.U32 UR5, UR4, 0xb, URZ ;  /* 0x0000000b04058899 */ /* 0x000fe4000800063f */
[----:B------:R-:W-:Y:S01]  /*05c0*/  @!UP0 USHF.L.U32 UR4, UR4, 0x1, URZ ;  /* 0x0000000104048899 */ /* 0x000fe2000800063f */
[----:B------:R-:W-:Y:S01]  /*05d0*/  LOP3.LUT R5, R5, 0xfffffffc, RZ, 0xc0, !PT ;  /* 0xfffffffc05057812 */ /* 0x000fe200078ec0ff */
[----:B------:R-:W-:Y:S01]  /*05e0*/  VOTEU.ALL UP1, P0 ;  /* 0x00000000003f7886 */ /* 0x000fe20000020000 */
[----:B------:R-:W2:Y:S01]  /*05f0*/  @!UP0 S2UR UR8, SR_CgaCtaId ;  /* 0x00000000000889c3 */ /* 0x000ea20000008800 */
[----:B0-----:R-:W-:Y:S02]  /*0600*/  R2UR UR12, R8 ;  /* 0x00000000080c72ca */ /* 0x001fe400000e0000 */
[----:B------:R-:W-:-:S04]  /*0610*/  IMAD.IADD R5, R4, 0x1, -R5 ;  /* 0x0000000104057824 */ /* 0x000fc800078e0a05 */
[----:B------:R-:W-:Y:S01]  /*0620*/  IMAD R2, R2, 0x4, R5 ;  /* 0x0000000402027824 */ /* 0x000fe200078e0205 */
[----:B-----5:R-:W-:-:S03]  /*0630*/  R2UR UR6, R6 ;  /* 0x00000000060672ca */ /* 0x020fc600000e0000 */
[----:B------:R-:W-:-:S03]  /*0640*/  IMAD.SHL.U32 R5, R2, 0x4, RZ ;  /* 0x0000000402057824 */ /* 0x000fc600078e00ff */
[----:B------:R-:W-:Y:S02]  /*0650*/  UIADD3 UR12, -UR12, URZ, URZ ;  /* 0x0000003f0c0c7290 */ /* 0x000fe4000fffe13f */
[----:B------:R-:W-:Y:S02]  /*0660*/  LOP3.LUT R152, R2, 0xc, R5, 0x78, !PT ;  /* 0x0000000c02987812 */ /* 0x000fe400078e7805 */
[----:B------:R-:W-:Y:S01]  /*0670*/  UIMAD UR14, UR11, UR12, UR10 ;  /* 0x0000000c0b0e72a4 */ /* 0x000fe2000f8e020a */
[----:B-1----:R-:W-:Y:S02]  /*0680*/  ISETP.EQ.U32.AND P3, PT, R0, 0x1, PT ;  /* 0x000000010000780c */ /* 0x002fe40003f62070 */
[----:B------:R-:W-:Y:S02]  /*0690*/  UIADD3 UR6, -UR6, URZ, URZ ;  /* 0x0000003f06067290 */ /* 0x000fe4000fffe13f */
[----:B--2---:R-:W-:Y:S01]  /*06a0*/  @!UP0 ULEA UR7, UR8, UR7, 0x18 ;  /* 0x0000000708078291 */ /* 0x004fe2000f8ec03f */
[----:B------:R-:W-:Y:S01]  /*06b0*/  ISETP.NE.AND P1, PT, R152, UR14, PT ;  /* 0x0000000e98007c0c */ /* 0x000fe2000bf25270 */
[----:B------:R-:W-:Y:S01]  /*06c0*/  VOTEU.ALL UP0, P0 ;  /* 0x00000000003f7886 */ /* 0x000fe20000000000 */
[----:B------:R-:W-:Y:S01]  /*06d0*/  ULDC UR8, c[0x0][0x144] ;  /* 0x0000510000087ab9 */ /* 0x000fe20000000800 */
[----:B------:R-:W-:Y:S01]  /*06e0*/  LOP3.LUT P0, RZ, R3, 0x7, RZ, 0xc0, !PT ;  /* 0x0000000703ff7812 */ /* 0x000fe2000780c0ff */
[----:B------:R-:W-:-:S03]  /*06f0*/  UIMAD UR8, UR8, UR6, UR13 ;  /* 0x00000006080872a4 */ /* 0x000fc6000f8e020d */
[----:B------:R-:W-:-:S03]  /*0700*/  ISETP.LT.U32.AND P0, PT, R152, 0x2, !P0 ;  /* 0x000000029800780c */ /* 0x000fc60004701070 */
[----:B------:R-:W-:Y:S01]  /*0710*/  ISETP.EQ.OR P1, PT, RZ, UR8, !P1 ;  /* 0x00000008ff007c0c */ /* 0x000fe2000cf22670 */
[----:B------:R-:W0:Y:S02]  /*0720*/  FENCE.VIEW.ASYNC.S ;  /* 0x00000000000073c6 */ /* 0x000e240000000000 */
[----:B0-----:R0:W1:Y:S01]  /*0730*/  @!UP0 SYNCS.EXCH.64 URZ, [UR7+0x40], UR4 ;  /* 0x00004004073f85b2 */ /* 0x0010620008000100 */
[----:B------:R-:W-:-:S04]  /*0740*/  PLOP3.LUT P0, PT, P0, P1, PT, 0x80, 0x0 ;  /* 0x000000000000781c */ /* 0x000fc80000703070 */
[----:B------:R-:W-:Y:S01]  /*0750*/  P2R R17, PR, RZ, 0x1 ;  /* 0x00000001ff117803 */ /* 0x000fe20000000000 */
[----:B------:R0:W2:Y:S01]  /*0760*/  @!UP1 SYNCS.EXCH.64 URZ, [UR7+0x48], UR4 ;  /* 0x00004804073f95b2 */ /* 0x0000a20008000100 */
[----:B------:R-:W-:Y:S01]  /*0770*/  NOP ;  /* 0x0000000000007918 */ /* 0x000fe20000000000 */
[----:B------:R-:W-:Y:S06]  /*0780*/  @!P3 BRA `(.L_x_3) ;  /* 0x000000000008b947 */ /* 0x000fec0003800000 */
[----:B-1234-:R-:W-:Y:S01]  /*0790*/  UCGABAR_ARV ;  /* 0x00000000000079c7 */ /* 0x01efe20008000000 */
[----:B------:R-:W-:Y:S05]  /*07a0*/  BRA `(.L_x_4) ;  /* 0x0000000000047947 */ /* 0x000fea0003800000 */
.L_x_3:
[----:B-1234-:R-:W-:Y:S01]  /*07b0*/  NOP ;  /* 0x0000000000007918 */ /* 0x01efe20000000000 */
.L_x_4:
[----:B0-----:R-:W-:Y:S01]  /*07c0*/  ULDC UR4, c[0x0][0x65c] ;  /* 0x0001970000047ab9 */ /* 0x001fe20000000800 */
[----:B------:R-:W-:Y:S01]  /*07d0*/  UMOV UR5, URZ ;  /* 0x0000003f00057c82 */ /* 0x000fe20008000000 */
[----:B------:R-:W-:-:S03]  /*07e0*/  UISETP.NE.AND UP0, UPT, UR4, 0x1, UPT ;  /* 0x000000010400788c */ /* 0x000fc6000bf05270 */
[----:B------:R-:W-:Y:S01]  /*07f0*/  UMOV UR4, UR13 ;  /* 0x0000000d00047c82 */ /* 0x000fe20008000000 */
[----:B------:R-:W-:Y:S02]  /*0800*/  UP2UR UR45, UPR, URZ, 0x1 ;  /* 0x000000013f2d7883 */ /* 0x000fe40008000000 */
[----:B------:R-:W-:Y:S02]  /*0810*/  PLOP3.LUT P0, PT, PT, PT, UP0, 0x80, 0x0 ;  /* 0x000000000000781c */ /* 0x000fe40003f0f008 */
[----:B------:R-:W-:Y:S02]  /*0820*/  PLOP3.LUT P1, PT, PT, PT, UP0, 0x80, 0x0 ;  /* 0x000000000000781c */ /* 0x000fe40003f2f008 */
[----:B------:R-:W-:Y:S01]  /*0830*/  PLOP3.LUT P5, PT, PT, PT, UP0, 0x80, 0x0 ;  /* 0x000000000000781c */ /* 0x000fe20003faf008 */
[----:B------:R-:W-:Y:S01]  /*0840*/  @UP0 ULDC UR14, c[0x0][0x10] ;  /* 0x00000400000e0ab9 */ /* 0x000fe20000000800 */
[----:B------:R-:W-:Y:S01]  /*0850*/  @UP0 UMOV UR6, UR10 ;  /* 0x0000000a00060c82 */ /* 0x000fe20008000000 */
[----:B------:R-:W-:Y:S01]  /*0860*/  @UP0 UMOV UR7, URZ ;  /* 0x0000003f00070c82 */ /* 0x000fe20008000000 */
[----:B------:R-:W-:Y:S01]  /*0870*/  PLOP3.LUT P4, PT, PT, PT, UP0, 0x80, 0x0 ;  /* 0x000000000000781c */ /* 0x000fe20003f8f008 */
[----:B------:R-:W-:-:S03]  /*0880*/  @UP0 UIMAD.WIDE.U32 UR14, UR13, UR14, UR6 ;  /* 0x0000000e0d0e02a5 */ /* 0x000fc6000f8e0006 */
[----:B------:R-:W-:Y:S01]  /*0890*/  @!UP0 ULDC UR7, c[0x0][0xc] ;  /* 0x0000030000078ab9 */ /* 0x000fe20000000800 */
[----:B------:R-:W-:Y:S01]  /*08a0*/  @UP0 UMOV UR6, URZ ;  /* 0x0000003f00060c82 */ /* 0x000fe20008000000 */
[----:B------:R-:W-:Y:S01]  /*08b0*/  @!UP0 UIMAD.WIDE.U32 UR4, UR10, UR7, UR4 ;  /* 0x000000070a0482a5 */ /* 0x000fe2000f8e0004 */
[----:B------:R-:W-:Y:S01]  /*08c0*/  IMAD.U32 R2, RZ, RZ, UR14 ;  /* 0x0000000eff027e24 */ /* 0x000fe2000f8e00ff */
[----:B------:R-:W-:Y:S02]  /*08d0*/  @UP0 UIADD3 UR6, UR15, UR6, URZ ;  /* 0x000000060f060290 */ /* 0x000fe4000fffe03f */
[----:B------:R-:W-:Y:S01]  /*08e0*/  MOV R3, UR15 ;  /* 0x0000000f00037c02 */ /* 0x000fe20008000f00 */
[----:B------:R-:W-:Y:S01]  /*08f0*/  @P0 IMAD.MOV.U32 R7, RZ, RZ, R2 ;  /* 0x000000ffff070224 */ /* 0x000fe200078e0002 */
[----:B------:R-:W-:Y:S01]  /*0900*/  MOV R3, UR5 ;  /* 0x0000000500037c02 */ /* 0x000fe20008000f00 */
[----:B------:R-:W-:Y:S02]  /*0910*/  IMAD.U32 R5, RZ, RZ, UR5 ;  /* 0x00000005ff057e24 */ /* 0x000fe4000f8e00ff */
[----:B------:R-:W-:-:S02]  /*0920*/  IMAD.U32 R2, RZ, RZ, UR4 ;  /* 0x00000004ff027e24 */ /* 0x000fc4000f8e00ff */
[----:B------:R-:W-:Y:S01]  /*0930*/  @P1 IMAD.U32 R6, RZ, RZ, UR6 ;  /* 0x00000006ff061e24 */ /* 0x000fe2000f8e00ff */
[----:B------:R-:W-:Y:S01]  /*0940*/  @!P5 MOV R6, R5 ;  /* 0x000000050006d202 */ /* 0x000fe20000000f00 */
[----:B------:R-:W-:Y:S02]  /*0950*/  @!P4 IMAD.MOV.U32 R7, RZ, RZ, R2 ;  /* 0x000000ffff07c224 */ /* 0x000fe400078e0002 */
[----:B------:R-:W-:Y:S02]  /*0960*/  IMAD.U32 R4, RZ, RZ, UR4 ;  /* 0x00000004ff047e24 */ /* 0x000fe4000f8e00ff */
[----:B------:R0:W-:Y:S04]  /*0970*/  STL [R1+0x200], R6 ;  /* 0x0002000601007387 */ /* 0x0001e80000100800 */
[----:B------:R0:W-:Y:S01]  /*0980*/  STL [R1+0x204], R7 ;  /* 0x0002040701007387 */ /* 0x0001e20000100800 */
[----:B------:R-:W-:Y:S05]  /*0990*/  @!P3 BRA `(.L_x_5) ;  /* 0x00000000000cb947 */ /* 0x000fea0003800000 */
[----:B------:R-:W-:Y:S01]  /*09a0*/  UCGABAR_WAIT ;  /* 0x0000000000007dc7 */ /* 0x000fe20008000000 */
[----:B------:R-:W-:Y:S01]  /*09b0*/  CCTL.IVALL ;  /* 0x00000000ff00798f */ /* 0x000fe20002000000 */
[----:B------:R-:W-:Y:S05]  /*09c0*/  BRA `(.L_x_6) ;  /* 0x0000000000047947 */ /* 0x000fea0003800000 */
.L_x_5:
[----:B------:R-:W-:Y:S06]  /*09d0*/  BAR.SYNC.DEFER_BLOCKING 0x0 ;  /* 0x0000000000007b1d */ /* 0x000fec0000010000 */
.L_x_6:
[----:B------:R-:W-:Y:S05]  /*09e0*/  @!P2 BRA `(.L_x_7) ;  /* 0x000001a00028a947 */ /* 0x000fea0003800000 */
[----:B------:R-:W-:-:S06]  /*09f0*/  UISETP.GT.U32.AND UP0, UPT, UR16, 0x1, UPT ;  /* 0x000000011000788c */ /* 0x000fcc000bf04070 */
[----:B------:R-:W-:-:S13]  /*0a00*/  PLOP3.LUT P0, PT, PT, PT, UP0, 0x80, 0x0 ;  /* 0x000000000000781c */ /* 0x000fda0003f0f008 */
[----:B------:R-:W-:Y:S05]  /*0a10*/  @P0 EXIT ;  /* 0x000000000000094d */ /* 0x000fea0003800000 */
[----:B------:R-:W-:Y:S01]  /*0a20*/  ULDC.64 UR4, c[0x0][0x650] ;  /* 0x0001940000047ab9 */ /* 0x000fe20000000a00 */
[----:B------:R-:W-:Y:S01]  /*0a30*/  UMOV UR41, 0xffffffff ;  /* 0xffffffff00297882 */ /* 0x000fe20000000000 */
[----:B------:R-:W-:Y:S01]  /*0a40*/  ISETP.GE.U32.AND P0, PT, R7, UR4, PT ;  /* 0x0000000407007c0c */ /* 0x000fe2000bf06070 */
[----:B------:R-:W-:Y:S01]  /*0a50*/  UMOV UR42, 0xffffffff ;  /* 0xffffffff002a7882 */ /* 0x000fe20000000000 */
[----:B------:R-:W-:Y:S01]  /*0a60*/  UMOV UR43, 0xffffffff ;  /* 0xffffffff002b7882 */ /* 0x000fe20000000000 */
[----:B------:R-:W-:Y:S02]  /*0a70*/  PRMT R0, RZ, 0x7610, R0 ;  /* 0x00007610ff007816 */ /* 0x000fe40000000000 */
[----:B------:R-:W-:-:S13]  /*0a80*/  ISETP.GE.U32.AND.EX P0, PT, R6, UR5, PT, P0 ;  /* 0x0000000506007c0c */ /* 0x000fda000bf06100 */
[----:B------:R-:W-:Y:S05]  /*0a90*/  @P0 BRA `(.L_x_8) ;  /* 0x0000000400480947 */ /* 0x000fea0003800000 */
[----:B------:R-:W-:Y:S01]  /*0aa0*/  ULDC.64 UR16, c[0x0][0x628] ;  /* 0x00018a0000107ab9 */ /* 0x000fe20000000a00 */
[C---:B------:R-:W-:Y:S01]  /*0ab0*/  R2UR UR19, R7.reuse ;  /* 0x00000000071372ca */ /* 0x040fe200000e0000 */
[----:B------:R-:W-:Y:S01]  /*0ac0*/  ULDC UR18, c[0x0][0x630] ;  /* 0x00018c0000127ab9 */ /* 0x000fe20000000800 */
[----:B------:R-:W-:Y:S02]  /*0ad0*/  ISETP.NE.U32.AND P0, PT, RZ, UR16, PT ;  /* 0x00000010ff007c0c */ /* 0x000fe4000bf05070 */
[----:B------:R-:W-:Y:S02]  /*0ae0*/  R2UR UR4, R7 ;  /* 0x00000000070472ca */ /* 0x000fe400000e0000 */
[----:B------:R-:W-:Y:S02]  /*0af0*/  ISETP.NE.AND.EX P0, PT, RZ, UR17, PT, P0 ;  /* 0x00000011ff007c0c */ /* 0x000fe4000bf05300 */
[----:B------:R-:W-:-:S11]  /*0b00*/  R2UR UR5, R6 ;  /* 0x00000000060572ca */ /* 0x000fd600000e0000 */
[----:B------:R-:W-:Y:S05]  /*0b10*/  @!P0 BRA `(.L_x_9) ;  /* 0x0000000000308947 */ /* 0x000fea0003800000 */
[----:B------:R-:W-:Y:S01]  /*0b20*/  R2UR UR4, R7 ;  /* 0x00000000070472ca */ /* 0x000fe200000e0000 */
[----:B------:R-:W-:Y:S01]  /*0b30*/  ULDC UR9, c[0x0][0x634] ;  /* 0x00018d0000097ab9 */ /* 0x000fe20000000800 */
[----:B------:R-:W-:-:S11]  /*0b40*/  R2UR UR13, R6 ;  /* 0x00000000060d72ca */ /* 0x000fd600000e0000 */
[----:B------:R-:W-:-:S04]  /*0b50*/  UIADD3 UR9, UP0, UR4, UR9, URZ ;  /* 0x0000000904097290 */ /* 0x000fc8000ff1e03f */
[----:B------:R-:W-:-:S04]  /*0b60*/  UIADD3.X UR13, URZ, UR13, URZ, UP0, !UPT ;  /* 0x0000000d3f0d7290 */ /* 0x000fc800087fe43f */
[----:B------:R-:W-:-:S04]  /*0b70*/  UIMAD.WIDE.U32 UR4, UR13, UR16, URZ ;  /* 0x000000100d0472a5 */ /* 0x000fc8000f8e003f */
[----:B------:R-:W-:Y:S02]  /*0b80*/  UIMAD.WIDE.U32 UR6, UP0, UR9, UR17, UR4 ;  /* 0x00000011090672a5 */ /* 0x000fe4000f800004 */
[----:B------:R-:W-:Y:S02]  /*0b90*/  UIMAD.WIDE.U32 UR4, UR9, UR16, URZ ;  /* 0x00000010090472a5 */ /* 0x000fe4000f8e003f */
[----:B------:R-:W-:Y:S02]  /*0ba0*/  UIADD3.X UR15, URZ, URZ, URZ, UP0, !UPT ;  /* 0x0000003f3f0f7290 */ /* 0x000fe400087fe43f */
[----:B------:R-:W-:Y:S01]  /*0bb0*/  UIADD3 URZ, UP0, UR5, UR6, URZ ;  /* 0x00000006053f7290 */ /* 0x000fe2000ff1e03f */
[----:B------:R-:W-:-:S03]  /*0bc0*/  UMOV UR14, UR7 ;  /* 0x00000007000e7c82 */ /* 0x000fc60008000000 */
[----:B------:R-:W-:-:S12]  /*0bd0*/  UIMAD.WIDE.U32.X UR4, UR13, UR17, UR14, UP0 ;  /* 0x000000110d0472a5 */ /* 0x000fd800080e040e */
.L_x_9:
[----:B------:R-:W-:Y:S01]  /*0be0*/  USHF.R.U64 UR43, UR4, UR18, UR5 ;  /* 0x00000012042b7299 */ /* 0x000fe20008001205 */
[----:B------:R-:W-:Y:S01]  /*0bf0*/  R2UR UR7, R6 ;  /* 0x00000000060772ca */ /* 0x000fe200000e0000 */
[----:B------:R-:W-:Y:S02]  /*0c00*/  USHF.R.U32.HI UR4, URZ, UR18, UR5 ;  /* 0x000000123f047299 */ /* 0x000fe40008011605 */
[----:B------:R-:W-:Y:S01]  /*0c10*/  UIADD3 UR5, UP0, URZ, -UR43, URZ ;  /* 0x8000002b3f057290 */ /* 0x000fe2000ff1e03f */
[----:B------:R-:W-:Y:S01]  /*0c20*/  ULDC.64 UR14, c[0x0][0x620] ;  /* 0x00018800000e7ab9 */ /* 0x000fe20000000a00 */
[----:B------:R-:W-:Y:S02]  /*0c30*/  UMOV UR6, UR19 ;  /* 0x0000001300067c82 */ /* 0x000fe40008000000 */
[----:B------:R-:W-:Y:S01]  /*0c40*/  UIADD3.X UR4, URZ, ~UR4, URZ, UP0, !UPT ;  /* 0x800000043f047290 */ /* 0x000fe200087fe43f */
[----:B------:R-:W-:Y:S01]  /*0c50*/  ULDC UR9, c[0x0][0x618] ;  /* 0x0001860000097ab9 */ /* 0x000fe20000000800 */
[----:B------:R-:W-:-:S02]  /*0c60*/  UIMAD UR12, UR11, UR12, UR10 ;  /* 0x0000000c0b0c72a4 */ /* 0x000fc4000f8e020a */
[----:B------:R-:W-:Y:S02]  /*0c70*/  UIMAD UR4, UR4, UR14, URZ ;  /* 0x0000000e040472a4 */ /* 0x000fe4000f8e023f */
[----:B------:R-:W-:Y:S02]  /*0c80*/  UIMAD.WIDE.U32 UR6, UR5, UR14, UR6 ;  /* 0x0000000e050672a5 */ /* 0x000fe4000f8e0006 */
[----:B------:R-:W-:Y:S01]  /*0c90*/  UIMAD UR4, UR5, UR15, UR4 ;  /* 0x0000000f050472a4 */ /* 0x000fe2000f8e0204 */
[----:B------:R-:W-:Y:S01]  /*0ca0*/  ULDC UR10, c[0x0][0x608] ;  /* 0x00018200000a7ab9 */ /* 0x000fe20000000800 */
[----:B------:R-:W-:Y:S02]  /*0cb0*/  ULDC UR18, c[0x0][0x658] ;  /* 0x0001960000127ab9 */ /* 0x000fe40000000800 */
[----:B------:R-:W-:Y:S01]  /*0cc0*/  UIADD3 UR7, UR7, UR4, URZ ;  /* 0x0000000407077290 */ /* 0x000fe2000fffe03f */
[----:B------:R-:W-:Y:S02]  /*0cd0*/  UMOV UR11, 0xffffffff ;  /* 0xffffffff000b7882 */ /* 0x000fe40000000000 */
[----:B------:R-:W-:Y:S01]  /*0ce0*/  ULDC.64 UR4, c[0x0][0x640] ;  /* 0x0001900000047ab9 */ /* 0x000fe20000000a00 */
[----:B------:R-:W-:Y:S01]  /*0cf0*/  USHF.R.U64 UR16, UR6, UR9, UR7 ;  /* 0x0000000906107299 */ /* 0x000fe20008001207 */
[----:B------:R-:W-:Y:S01]  /*0d00*/  ISETP.NE.U32.AND P0, PT, RZ, UR4, PT ;  /* 0x00000004ff007c0c */ /* 0x000fe2000bf05070 */
[----:B------:R-:W-:-:S02]  /*0d10*/  USHF.R.U32.HI UR7, URZ, UR9, UR7 ;  /* 0x000000093f077299 */ /* 0x000fc40008011607 */
[----:B------:R-:W-:Y:S01]  /*0d20*/  USHF.L.U32 UR6, UR11, UR18, URZ ;  /* 0x000000120b067299 */ /* 0x000fe2000800063f */
[----:B------:R-:W-:Y:S01]  /*0d30*/  ISETP.NE.AND.EX P0, PT, RZ, UR5, PT, P0 ;  /* 0x00000005ff007c0c */ /* 0x000fe2000bf05300 */
[----:B------:R-:W-:Y:S02]  /*0d40*/  USHF.R.U64 UR22, UR16, UR10, UR7 ;  /* 0x0000000a10167299 */ /* 0x000fe40008001207 */
[----:B------:R-:W-:Y:S02]  /*0d50*/  USHF.R.U32.HI UR7, URZ, UR10, UR7 ;  /* 0x0000000a3f077299 */ /* 0x000fe40008011607 */
[----:B------:R-:W-:Y:S02]  /*0d60*/  UISETP.NE.AND UP1, UPT, UR45, URZ, UPT ;  /* 0x0000003f2d00728c */ /* 0x000fe4000bf25270 */
[----:B------:R-:W-:Y:S01]  /*0d70*/  USHF.R.U64 UR23, UR22, UR18, UR7 ;  /* 0x0000001216177299 */ /* 0x000fe20008001207 */
[----:B------:R-:W-:Y:S01]  /*0d80*/  ULDC UR17, c[0x0][0x600] ;  /* 0x0001800000117ab9 */ /* 0x000fe20000000800 */
[----:B------:R-:W-:-:S02]  /*0d90*/  ULOP3.LUT UR13, URZ, UR6, URZ, 0x33, !UPT ;  /* 0x000000063f0d7292 */ /* 0x000fc4000f8e333f */
[----:B------:R-:W-:Y:S02]  /*0da0*/  UIADD3 UR15, UR17, -0x1, URZ ;  /* 0xffffffff110f7890 */ /* 0x000fe4000fffe03f */
[----:B------:R-:W-:Y:S02]  /*0db0*/  USEL UR12, UR8, UR12, !UP1 ;  /* 0x0000000c080c7287 */ /* 0x000fe4000c800000 */
[----:B------:R-:W-:Y:S01]  /*0dc0*/  USHF.R.U32.HI UR7, URZ, UR18, UR7 ;  /* 0x000000123f077299 */ /* 0x000fe20008011607 */
[----:B------:R-:W-:Y:S01]  /*0dd0*/  ULDC UR19, c[0x0][0x648] ;  /* 0x0001920000137ab9 */ /* 0x000fe20000000800 */
[----:B------:R-:W-:Y:S01]  /*0de0*/  ULDC UR20, c[0x0][0x638] ;  /* 0x00018e0000147ab9 */ /* 0x000fe20000000800 */
[----:B------:R-:W-:Y:S01]  /*0df0*/  UMOV UR21, 0x1 ;  /* 0x0000000100157882 */ /* 0x000fe20000000000 */
[----:B------:R-:W-:Y:S01]  /*0e00*/  UMOV UR6, UR23 ;  /* 0x0000001700067c82 */ /* 0x000fe20008000000 */
[----:B------:R-:W-:Y:S07]  /*0e10*/  @!P0 BRA `(.L_x_10) ;  /* 0x0000000000308947 */ /* 0x000fee0003800000 */
[----:B------:R-:W-:Y:S02]  /*0e20*/  ULDC UR10, c[0x0][0x64c] ;  /* 0x00019300000a7ab9 */ /* 0x000fe40000000800 */
        /* <DEDUP_REMOVED lines=8> */
[----:B------:R-:W-:-:S07]  /*0eb0*/  UIMAD.WIDE.U32.X UR4, UR14, UR5, UR10, UP0 ;  /* 0x000000050e0472a5 */ /* 0x000fce00080e040a */
[----:B------:R-:W-:Y:S01]  /*0ec0*/  UMOV UR6, UR4 ;  /* 0x0000000400067c82 */ /* 0x000fe20008000000 */
[----:B------:R-:W-:-:S05]  /*0ed0*/  UMOV UR7, UR5 ;  /* 0x0000000500077c82 */ /* 0x000fca0008000000 */
.L_x_10:
[----:B------:R-:W-:Y:S01]  /*0ee0*/  USHF.R.U64 UR5, UR6, UR19, UR7 ;  /* 0x0000001306057299 */ /* 0x000fe20008001207 */
[----:B------:R-:W-:Y:S01]  /*0ef0*/  IMAD.MOV.U32 R0, RZ, RZ, 0x1 ;  /* 0x00000001ff007424 */ /* 0x000fe200078e00ff */
[----:B------:R-:W-:Y:S02]  /*0f00*/  USHF.L.U32 UR4, UR21, UR18, URZ ;  /* 0x0000001215047299 */ /* 0x000fe4000800063f */
[----:B------:R-:W-:Y:S02]  /*0f10*/  ULOP3.LUT UR13, UR22, UR13, URZ, 0xc0, !UPT ;  /* 0x0000000d160d7292 */ /* 0x000fe4000f8ec03f */
[----:B------:R-:W-:Y:S02]  /*0f20*/  UIADD3 UR6, -UR5, URZ, URZ ;  /* 0x0000003f05067290 */ /* 0x000fe4000fffe13f */
[----:B------:R-:W-:Y:S02]  /*0f30*/  UIMAD UR13, UR4, UR5, UR13 ;  /* 0x00000005040d72a4 */ /* 0x000fe4000f8e020d */
[----:B------:R-:W-:-:S02]  /*0f40*/  ULOP3.LUT UR15, UR16, UR15, URZ, 0xc0, !UPT ;  /* 0x0000000f100f7292 */ /* 0x000fc4000f8ec03f */
[----:B------:R-:W-:Y:S01]  /*0f50*/  UIMAD UR4, UR6, UR20, UR23 ;  /* 0x00000014060472a4 */ /* 0x000fe2000f8e0217 */
[----:B------:R-:W-:Y:S01]  /*0f60*/  ULDC UR5, c[0x0][0x610] ;  /* 0x0001840000057ab9 */ /* 0x000fe20000000800 */
[----:B------:R-:W-:Y:S02]  /*0f70*/  UISETP.NE.AND UP0, UPT, UR45, URZ, UPT ;  /* 0x0000003f2d00728c */ /* 0x000fe4000bf05270 */
[----:B------:R-:W-:Y:S02]  /*0f80*/  UIMAD UR12, UR13, UR5, UR12 ;  /* 0x000000050d0c72a4 */ /* 0x000fe4000f8e020c */
[----:B------:R-:W-:-:S04]  /*0f90*/  UIMAD UR4, UR4, UR17, UR15 ;  /* 0x00000011040472a4 */ /* 0x000fc8000f8e020f */
[----:B------:R-:W-:Y:S02]  /*0fa0*/  USEL UR42, UR4, UR12, !UP0 ;  /* 0x0000000c042a7287 */ /* 0x000fe4000c000000 */
[----:B------:R-:W-:-:S12]  /*0fb0*/  USEL UR41, UR12, UR4, !UP0 ;  /* 0x000000040c297287 */ /* 0x000fd8000c000000 */
.L_x_8:
[----:B------:R-:W-:-:S08]  /*0fc0*/  NOP ;  /* 0x0000000000007918 */ /* 0x000fd00000000000 */
[----:B------:R-:W1:Y:S02]  /*0fd0*/  USETMAXREG.TRY_ALLOC.CTAPOOL UP0, 0xf0 ;  /* 0x000000f0000079c8 */ /* 0x000e640008000600 */
[----:B-1----:R-:W-:-:S13]  /*0fe0*/  PLOP3.LUT P0, PT, PT, PT, UP0, 0x80, 0x0 ;  /* 0x000000000000781c */ /* 0x002fda0003f0f008 */
[----:B------:R-:W-:Y:S05]  /*0ff0*/  @!P0 BRA `(.L_x_8) ;  /* 0xfffffffc00f08947 */ /* 0x000fea000383ffff */
[----:B------:R-:W-:Y:S01]  /*1000*/  ULDC.64 UR4, c[0x0][0x598] ;  /* 0x0001660000047ab9 */ /* 0x000fe20000000a00 */
[----:B------:R-:W-:Y:S01]  /*1010*/  ULDC.64 UR36, c[0x0][0x208] ;  /* 0x0000820000247ab9 */ /* 0x000fe20000000a00 */
[----:B------:R-:W-:-:S04]  /*1020*/  ISETP.NE.U32.AND P0, PT, RZ, UR4, PT ;  /* 0x00000004ff007c0c */ /* 0x000fc8000bf05070 */
[----:B------:R-:W-:-:S13]  /*1030*/  ISETP.NE.AND.EX P0, PT, RZ, UR5, PT, P0 ;  /* 0x00000005ff007c0c */ /* 0x000fda000bf05300 */
[----:B------:R-:W-:Y:S05]  /*1040*/  @!P0 BRA `(.L_x_11) ;  /* 0x00000000001c8947 */ /* 0x000fea0003800000 */
[----:B------:R-:W1:Y:S02]  /*1050*/  LDC.64 R2, c[0x0][0x598] ;  /* 0x00016600ff027b82 */ /* 0x000e640000000a00 */
[----:B-1----:R-:W2:Y:S02]  /*1060*/  LDG.E.64 R2, desc[UR36][R2.64] ;  /* 0x0000002402027981 */ /* 0x002ea4000c1e1b00 */
[----:B--2---:R-:W-:-:S04]  /*1070*/  ISETP.NE.U32.AND P0, PT, R2, RZ, PT ;  /* 0x000000ff0200720c */ /* 0x004fc80003f05070 */
[----:B------:R-:W-:-:S13]  /*1080*/  ISETP.NE.AND.EX P0, PT, R3, RZ, PT, P0 ;  /* 0x000000ff0300720c */ /* 0x000fda0003f05300 */
[----:B------:R-:W-:Y:S05]  /*1090*/  @!P0 BRA `(.L_x_11) ;  /* 0x0000000000088947 */ /* 0x000fea0003800000 */
[----:B------:R1:W5:Y:S01]  /*10a0*/  LD.E R2, desc[UR36][R2.64] ;  /* 0x0000002402027980 */ /* 0x000362000c101900 */
[----:B------:R-:W-:Y:S05]  /*10b0*/  BRA `(.L_x_12) ;  /* 0x0000000000247947 */ /* 0x000fea0003800000 */
.L_x_11:
[----:B------:R-:W-:Y:S02]  /*10c0*/  ULDC.64 UR4, c[0x0][0x588] ;  /* 0x0001620000047ab9 */ /* 0x000fe40000000a00 */
[----:B------:R-:W-:-:S04]  /*10d0*/  ISETP.NE.U32.AND P0, PT, RZ, UR4, PT ;  /* 0x00000004ff007c0c */ /* 0x000fc8000bf05070 */
[----:B------:R-:W-:-:S13]  /*10e0*/  ISETP.NE.AND.EX P0, PT, RZ, UR5, PT, P0 ;  /* 0x00000005ff007c0c */ /* 0x000fda000bf05300 */
[----:B------:R-:W-:Y:S05]  /*10f0*/  @!P0 BRA `(.L_x_13) ;  /* 0x00000000000c8947 */ /* 0x000fea0003800000 */
[----:B------:R-:W1:Y:S02]  /*1100*/  LDC.64 R2, c[0x0][0x588] ;  /* 0x00016200ff027b82 */ /* 0x000e640000000a00 */
[----:B-1----:R2:W5:Y:S01]  /*1110*/  LDG.E R2, desc[UR36][R2.64] ;  /* 0x0000002402027981 */ /* 0x002562000c1e1900 */
[----:B------:R-:W-:Y:S05]  /*1120*/  BRA `(.L_x_12) ;  /* 0x0000000000087947 */ /* 0x000fea0003800000 */
.L_x_13:
[----:B------:R-:W-:Y:S02]  /*1130*/  ULDC UR4, c[0x0][0x580] ;  /* 0x0001600000047ab9 */ /* 0x000fe40000000800 */
[----:B------:R-:W-:-:S07]  /*1140*/  IMAD.U32 R2, RZ, RZ, UR4 ;  /* 0x00000004ff027e24 */ /* 0x000fce000f8e00ff */
.L_x_12:
[----:B------:R-:W-:Y:S02]  /*1150*/  ULDC.64 UR4, c[0x0][0x5a0] ;  /* 0x0001680000047ab9 */ /* 0x000fe40000000a00 */
[----:B------:R-:W-:-:S04]  /*1160*/  ISETP.NE.U32.AND P0, PT, RZ, UR4, PT ;  /* 0x00000004ff007c0c */ /* 0x000fc8000bf05070 */
[----:B------:R-:W-:-:S13]  /*1170*/  ISETP.NE.AND.EX P0, PT, RZ, UR5, PT, P0 ;  /* 0x00000005ff007c0c */ /* 0x000fda000bf05300 */
[----:B------:R-:W-:Y:S05]  /*1180*/  @!P0 BRA `(.L_x_14) ;  /* 0x00000000001c8947 */ /* 0x000fea0003800000 */
[----:B------:R-:W3:Y:S02]  /*1190*/  LDC.64 R4, c[0x0][0x5a0] ;  /* 0x00016800ff047b82 */ /* 0x000ee40000000a00 */
[----:B---3--:R-:W3:Y:S02]  /*11a0*/  LDG.E.64 R4, desc[UR36][R4.64] ;  /* 0x0000002404047981 */ /* 0x008ee4000c1e1b00 */
[----:B---3--:R-:W-:-:S04]  /*11b0*/  ISETP.NE.U32.AND P0, PT, R4, RZ, PT ;  /* 0x000000ff0400720c */ /* 0x008fc80003f05070 */
[----:B------:R-:W-:-:S13]  /*11c0*/  ISETP.NE.AND.EX P0, PT, R5, RZ, PT, P0 ;  /* 0x000000ff0500720c */ /* 0x000fda0003f05300 */
[----:B------:R-:W-:Y:S05]  /*11d0*/  @!P0 BRA `(.L_x_14) ;  /* 0x0000000000088947 */ /* 0x000fea0003800000 */
[----:B------:R3:W5:Y:S01]  /*11e0*/  LD.E R16, desc[UR36][R4.64] ;  /* 0x0000002404107980 */ /* 0x000762000c101900 */
[----:B------:R-:W-:Y:S05]  /*11f0*/  BRA `(.L_x_15) ;  /* 0x0000000000247947 */ /* 0x000fea0003800000 */
.L_x_14:
[----:B------:R-:W-:Y:S02]  /*1200*/  ULDC.64 UR4, c[0x0][0x590] ;  /* 0x0001640000047ab9 */ /* 0x000fe40000000a00 */
[----:B------:R-:W-:-:S04]  /*1210*/  ISETP.NE.U32.AND P0, PT, RZ, UR4, PT ;  /* 0x00000004ff007c0c */ /* 0x000fc8000bf05070 */
[----:B------:R-:W-:-:S13]  /*1220*/  ISETP.NE.AND.EX P0, PT, RZ, UR5, PT, P0 ;  /* 0x00000005ff007c0c */ /* 0x000fda000bf05300 */
[----:B------:R-:W-:Y:S05]  /*1230*/  @!P0 BRA `(.L_x_16) ;  /* 0x00000000000c8947 */ /* 0x000fea0003800000 */
[----:B------:R-:W3:Y:S02]  /*1240*/  LDC.64 R4, c[0x0][0x590] ;  /* 0x00016400ff047b82 */ /* 0x000ee40000000a00 */
[----:B---3--:R4:W5:Y:S01]  /*1250*/  LDG.E R16, desc[UR36][R4.64] ;  /* 0x0000002404107981 */ /* 0x008962000c1e1900 */
[----:B------:R-:W-:Y:S05]  /*1260*/  BRA `(.L_x_15) ;  /* 0x0000000000087947 */ /* 0x000fea0003800000 */
.L_x_16:
[----:B------:R-:W-:Y:S02]  /*1270*/  ULDC UR4, c[0x0][0x584] ;  /* 0x0001610000047ab9 */ /* 0x000fe40000000800 */
[----:B------:R-:W-:-:S07]  /*1280*/  IMAD.U32 R16, RZ, RZ, UR4 ;  /* 0x00000004ff107e24 */ /* 0x000fce000f8e00ff */
.L_x_15:
[----:B------:R-:W-:-:S13]  /*1290*/  LOP3.LUT P0, RZ, R0, 0xff, RZ, 0xc0, !PT ;  /* 0x000000ff00ff7812 */ /* 0x000fda000780c0ff */
[----:B------:R-:W-:Y:S05]  /*12a0*/  @!P0 EXIT ;  /* 0x000000000000894d */ /* 0x000fea0003800000 */
[----:B------:R-:W-:Y:S01]  /*12b0*/  ULDC UR4, c[0x0][0x28c] ;  /* 0x0000a30000047ab9 */ /* 0x000fe20000000800 */
[----:B------:R-:W-:Y:S01]  /*12c0*/  UMOV UR38, URZ ;  /* 0x0000003f00267c82 */ /* 0x000fe20008000000 */
[----:B------:R-:W-:Y:S01]  /*12d0*/  UIADD3 UR4, UR4, 0x3f, URZ ;  /* 0x0000003f04047890 */ /* 0x000fe2000fffe03f */
[----:B------:R-:W-:-:S03]  /*12e0*/  UMOV UR39, URZ ;  /* 0x0000003f00277c82 */ /* 0x000fc60008000000 */
[----:B------:R-:W-:-:S04]  /*12f0*/  USHF.R.S32.HI UR5, URZ, 0x1f, UR4 ;  /* 0x0000001f3f057899 */ /* 0x000fc80008011404 */
[----:B------:R-:W-:-:S04]  /*1300*/  ULEA.HI UR5, UR5, UR4, URZ, 0x6 ;  /* 0x0000000405057291 */ /* 0x000fc8000f8f303f */
[----:B------:R-:W-:-:S12]  /*1310*/  USHF.R.S32.HI UR44, URZ, 0x6, UR5 ;  /* 0x000000063f2c7899 */ /* 0x000fd80008011405 */
.L_x_546:
[----:B------:R-:W0:Y:S01]  /*1320*/  S2R R0, SR_TID.X ;  /* 0x0000000000007919 */ /* 0x000e220000002100 */
[----:B-1----:R-:W1:Y:S01]  /*1330*/  S2UR UR7, SR_CgaCtaId ;  /* 0x00000000000779c3 */ /* 0x002e620000008800 */
[----:B------:R-:W-:Y:S02]  /*1340*/  UMOV UR6, 0x400 ;  /* 0x0000040000067882 */ /* 0x000fe40000000000 */
[----:B-1----:R-:W-:Y:S01]  /*1350*/  ULEA UR6, UR7, UR6, 0x18 ;  /* 0x0000000607067291 */ /* 0x002fe2000f8ec03f */
[----:B0-----:R-:W-:-:S04]  /*1360*/  LOP3.LUT R0, R0, 0x80, RZ, 0xc0, !PT ;  /* 0x0000008000007812 */ /* 0x001fc800078ec0ff */
[----:B------:R-:W-:-:S06]  /*1370*/  SHF.R.U32.HI R0, RZ, 0x7, R0 ;  /* 0x00000007ff007819 */ /* 0x000fcc0000011600 */
[----:B------:R-:W0:Y:S02]  /*1380*/  SHFL.IDX PT, R0, R0, RZ, 0x1f ;  /* 0x00001fff00007589 */ /* 0x000e2400000e0000 */
[----:B0-----:R-:W-:-:S13]  /*1390*/  R2UR UR4, R0 ;  /* 0x00000000000472ca */ /* 0x001fda00000e0000 */
[----:B------:R-:W-:-:S04]  /*13a0*/  ULEA.HI UR5, UR4, UR4, URZ, 0x1 ;  /* 0x0000000404057291 */ /* 0x000fc8000f8f083f */
[----:B------:R-:W-:-:S04]  /*13b0*/  ULOP3.LUT UR5, UR5, 0x7fffe, URZ, 0xc0, !UPT ;  /* 0x0007fffe05057892 */ /* 0x000fc8000f8ec03f */
[----:B------:R-:W-:-:S03]  /*13c0*/  UIADD3 UR5, UR4, -UR5, URZ ;  /* 0x8000000504057290 */ /* 0x000fc6000fffe03f */
[----:B------:R-:W-:Y:S01]  /*13d0*/  ULDC UR4, c[0x0][0x28c] ;  /* 0x0000a30000047ab9 */ /* 0x000fe20000000800 */
[----:B------:R-:W-:Y:S01]  /*13e0*/  ULEA UR5, UR5, UR6, 0xd ;  /* 0x0000000605057291 */ /* 0x000fe2000f8e683f */
[----:B------:R-:W-:-:S03]  /*13f0*/  ISETP.LT.AND P0, PT, RZ, UR4, PT ;  /* 0x00000004ff007c0c */ /* 0x000fc6000bf01270 */
[----:B------:R-:W-:-:S04]  /*1400*/  UIADD3 UR5, UR5, 0x100, URZ ;  /* 0x0000010005057890 */ /* 0x000fc8000fffe03f */
[----:B------:R-:W-:-:S04]  /*1410*/  USHF.R.U32.HI UR5, URZ, 0x4, UR5 ;  /* 0x000000043f057899 */ /* 0x000fc80008011605 */
[----:B------:R-:W-:Y:S02]  /*1420*/  ULOP3.LUT UR46, UR5, 0x3fff, URZ, 0xc0, !UPT ;  /* 0x00003fff052e7892 */ /* 0x000fe4000f8ec03f */
[----:B---3--:R-:W-:Y:S10]  /*1430*/  @P0 BRA `(.L_x_17) ;  /* 0x0000000000400947 */ /* 0x008ff40003800000 */
[----:B------:R-:W-:Y:S01]  /*1440*/  MOV R0, 0x0 ;  /* 0x0000000000007802 */ /* 0x000fe20000000f00 */
[----:B------:R-:W-:Y:S01]  /*1450*/  ULDC.64 UR4, c[0x4][0x68] ;  /* 0x01001a0000047ab9 */ /* 0x000fe20000000a00 */
[----:B------:R-:W-:Y:S01]  /*1460*/  ULDC.64 UR6, c[0x4][0x8] ;  /* 0x0100020000067ab9 */ /* 0x000fe20000000a00 */
[----:B---34-:R-:W-:Y:S01]  /*1470*/  MOV R4, UR4 ;  /* 0x0000000400047c02 */ /* 0x018fe20008000f00 */
[----:B------:R0:W1:Y:S01]  /*1480*/  LDC.64 R14, c[0x4][R0] ;  /* 0x01000000000e7b82 */ /* 0x0000620000000a00 */
[----:B------:R-:W-:Y:S01]  /*1490*/  IMAD.U32 R5, RZ, RZ, UR5 ;  /* 0x00000005ff057e24 */ /* 0x000fe2000f8e00ff */
[----:B------:R-:W-:Y:S01]  /*14a0*/  ULDC.64 UR4, c[0x4][0x70] ;  /* 0x01001c0000047ab9 */ /* 0x000fe20000000a00 */
[----:B------:R-:W-:Y:S01]  /*14b0*/  MOV R10, UR6 ;  /* 0x00000006000a7c02 */ /* 0x000fe20008000f00 */
[----:B------:R-:W-:Y:S01]  /*14c0*/  IMAD.U32 R6, RZ, RZ, UR4 ;  /* 0x00000004ff067e24 */ /* 0x000fe2000f8e00ff */
[----:B------:R-:W-:Y:S01]  /*14d0*/  MOV R13, RZ ;  /* 0x000000ff000d7202 */ /* 0x000fe20000000f00 */
[----:B------:R-:W-:-:S02]  /*14e0*/  IMAD.U32 R7, RZ, RZ, UR5 ;  /* 0x00000005ff077e24 */ /* 0x000fc4000f8e00ff */
[----:B------:R-:W-:Y:S02]  /*14f0*/  IMAD.U32 R11, RZ, RZ, UR7 ;  /* 0x00000007ff0b7e24 */ /* 0x000fe4000f8e00ff */
[----:B------:R-:W-:Y:S02]  /*1500*/  IMAD.MOV.U32 R8, RZ, RZ, 0x1e1 ;  /* 0x000001e1ff087424 */ /* 0x000fe400078e00ff */
[----:B0-----:R-:W-:-:S07]  /*1510*/  IMAD.MOV.U32 R12, RZ, RZ, 0x1 ;  /* 0x00000001ff0c7424 */ /* 0x001fce00078e00ff */
[----:B------:R-:W-:-:S07]  /*1520*/  LEPC R20, `(.L_x_17) ;  /* 0x000000001014794e */ /* 0x000fce0000000000 */
[----:B-12--5:R-:W-:Y:S05]  /*1530*/  CALL.ABS.NOINC R14 ;  /* 0x000000000e007343 */ /* 0x026fea0003c00000 */
.L_x_17:
[----:B------:R-:W-:-:S06]  /*1540*/  ULOP3.LUT UR4, UR40, 0x1, URZ, 0xfc, !UPT ;  /* 0x0000000128047892 */ /* 0x000fcc000f8efc3f */
[----:B------:R-:W-:-:S05]  /*1550*/  IMAD.U32 R0, RZ, RZ, UR4 ;  /* 0x00000004ff007e24 */ /* 0x000fca000f8e00ff */
[----:B------:R-:W-:-:S13]  /*1560*/  ISETP.NE.AND P0, PT, R0, 0x3, PT ;  /* 0x000000030000780c */ /* 0x000fda0003f05270 */
[----:B------:R-:W-:Y:S05]  /*1570*/  @!P0 BRA `(.L_x_18) ;  /* 0x0000000000048947 */ /* 0x000fea0003800000 */
[----:B------:R-:W-:Y:S01]  /*1580*/  BPT.TRAP 0x1 ;  /* 0x000000040000795c */ /* 0x000fe20000300000 */
.L_x_18:
[----:B------:R-:W0:Y:S01]  /*1590*/  S2UR UR5, SR_CgaCtaId ;  /* 0x00000000000579c3 */ /* 0x000e220000008800 */
[----:B------:R-:W-:Y:S01]  /*15a0*/  UMOV UR4, 0x400 ;  /* 0x0000040000047882 */ /* 0x000fe20000000000 */
[----:B--2---:R-:W-:Y:S02]  /*15b0*/  IMAD.U32 R3, RZ, RZ, UR38 ;  /* 0x00000026ff037e24 */ /* 0x004fe4000f8e00ff */
[----:B---34-:R-:W-:-:S03]  /*15c0*/  IMAD.U32 R5, RZ, RZ, UR39 ;  /* 0x00000027ff057e24 */ /* 0x018fc6000f8e00ff */
[----:B------:R-:W-:Y:S01]  /*15d0*/  SHF.L.U32 R3, R3, 0x1f, RZ ;  /* 0x0000001f03037819 */ /* 0x000fe200000006ff */
[----:B0-----:R-:W-:-:S06]  /*15e0*/  ULEA UR4, UR5, UR4, 0x18 ;  /* 0x0000000405047291 */ /* 0x001fcc000f8ec03f */
[----:B------:R-:W-:-:S05]  /*15f0*/  MOV R0, UR4 ;  /* 0x0000000400007c02 */ /* 0x000fca0008000f00 */
[----:B------:R-:W-:-:S04]  /*1600*/  IMAD R4, R5, 0x8, R0 ;  /* 0x0000000805047824 */ /* 0x000fc800078e0200 */
[----:B------:R0:W1:Y:S01]  /*1610*/  SYNCS.PHASECHK.TRANS64.TRYWAIT P1, [R4+URZ], R3 ;  /* 0x00000003040075a7 */ /* 0x000062000802017f */
[----:B------:R-:W-:Y:S05]  /*1620*/  @!P0 BRA `(.L_x_19) ;  /* 0x0000000000048947 */ /* 0x000fea0003800000 */
[----:B------:R-:W-:Y:S01]  /*1630*/  BPT.TRAP 0x1 ;  /* 0x000000040000795c */ /* 0x000fe20000300000 */
.L_x_19:
[----:B-1----:R-:W-:Y:S05]  /*1640*/  @P1 BRA `(.L_x_20) ;  /* 0x0000000000081947 */ /* 0x002fea0003800000 */
[----:B------:R-:W1:Y:S02]  /*1650*/  SYNCS.PHASECHK.TRANS64.TRYWAIT P1, [R4+URZ], R3 ;  /* 0x00000003040075a7 */ /* 0x000e64000802017f */
[----:B-1----:R-:W-:Y:S05]  /*1660*/  @!P1 BRA `(.L_x_21) ;  /* 0x000001a800b49947 */ /* 0x002fea0003800000 */
.L_x_20:
[----:B------:R-:W-:-:S04]  /*1670*/  UISETP.LT.AND UP0, UPT, UR44, 0x1, UPT ;  /* 0x000000012c00788c */ /* 0x000fc8000bf01270 */
[----:B------:R-:W-:-:S06]  /*1680*/  USEL UR4, UR44, 0x1, UP0 ;  /* 0x000000012c047887 */ /* 0x000fcc0008000000 */
[----:B01----:R-:W-:Y:S01]  /*1690*/  IMAD.U32 R3, RZ, RZ, UR4 ;  /* 0x00000004ff037e24 */ /* 0x003fe2000f8e00ff */
[----:B------:R-:W-:Y:S05]  /*16a0*/  WARPSYNC.ALL ;  /* 0x0000000000007948 */ /* 0x000fea0003800000 */
[----:B------:R-:W-:-:S04]  /*16b0*/  IADD3 R3, -R3, UR44, RZ ;  /* 0x0000002c03037c10 */ /* 0x000fc8000fffe1ff */
[----:B------:R-:W-:Y:S02]  /*16c0*/  ISETP.GE.AND P1, PT, R3, 0x1, PT ;  /* 0x000000010300780c */ /* 0x000fe40003f26270 */
[----:B------:R-:W-:Y:S01]  /*16d0*/  R2UR UR4, R0 ;  /* 0x00000000000472ca */ /* 0x000fe200000e0000 */
[----:B------:R-:W-:Y:S01]  /*16e0*/  WARPGROUP.ARRIVE ;  /* 0x00000000000079c5 */ /* 0x000fe20000000000 */
[----:B------:R-:W-:Y:S01]  /*16f0*/  UMOV UR9, 0x40000040 ;  /* 0x4000004000097882 */ /* 0x000fe20000000000 */
[----:B------:R-:W-:Y:S01]  /*1700*/  UMOV UR11, 0x40000040 ;  /* 0x40000040000b7882 */ /* 0x000fe20000000000 */
[----:B------:R0:W-:Y:S04]  /*1710*/  STL [R1+0x2c8], R17 ;  /* 0x0002c81101007387 */ /* 0x0001e80000100800 */
[----:B-----5:R-:W-:Y:S04]  /*1720*/  STL [R1+0x2c4], R16 ;  /* 0x0002c41001007387 */ /* 0x020fe80000100800 */
[----:B------:R-:W-:Y:S01]  /*1730*/  STL [R1+0x2c0], R3 ;  /* 0x0002c00301007387 */ /* 0x000fe20000100800 */
[----:B------:R-:W-:-:S03]  /*1740*/  UIADD3 UR4, UR4, 0x18100, URZ ;  /* 0x0001810004047890 */ /* 0x000fc6000fffe03f */
[----:B------:R-:W-:Y:S01]  /*1750*/  STL [R1+0x2bc], R2 ;  /* 0x0002bc0201007387 */ /* 0x000fe20000100800 */
[----:B------:R-:W-:-:S03]  /*1760*/  USHF.R.U32.HI UR4, URZ, 0x4, UR4 ;  /* 0x000000043f047899 */ /* 0x000fc60008011604 */
[----:B------:R1:W-:Y:S01]  /*1770*/  STL [R1+0x2cc], R0 ;  /* 0x0002cc0001007387 */ /* 0x0003e20000100800 */
[----:B------:R-:W-:Y:S02]  /*1780*/  ULOP3.LUT UR5, UR4, 0x3fff, URZ, 0xc0, !UPT ;  /* 0x00003fff04057892 */ /* 0x000fe4000f8ec03f */
[----:B------:R-:W-:Y:S02]  /*1790*/  ULOP3.LUT UR4, UR46, 0x10000, URZ, 0xfc, !UPT ;  /* 0x000100002e047892 */ /* 0x000fe4000f8efc3f */
[----:B------:R-:W-:Y:S02]  /*17a0*/  ULOP3.LUT UR5, UR5, 0x10000, URZ, 0xfc, !UPT ;  /* 0x0001000005057892 */ /* 0x000fe4000f8efc3f */
[----:B------:R-:W-:Y:S02]  /*17b0*/  ULEA UR6, UR39, UR4, 0xb ;  /* 0x0000000427067291 */ /* 0x000fe4000f8e583f */
[----:B------:R-:W-:-:S05]  /*17c0*/  ULEA UR7, UR39, UR5, 0xb ;  /* 0x0000000527077291 */ /* 0x000fca000f8e583f */
[----:B------:R-:W-:Y:S02]  /*17d0*/  UMOV UR8, UR6 ;  /* 0x0000000600087c82 */ /* 0x000fe40008000000 */
[----:B------:R-:W-:Y:S02]  /*17e0*/  UMOV UR10, UR7 ;  /* 0x00000007000a7c82 */ /* 0x000fe40008000000 */
[----:B------:R-:W-:Y:S01]  /*17f0*/  HGMMA.64x256x16.F32 R24, gdesc[UR8], RZ, !UPT, gsb0 ;  /* 0x03e00000081879f0 */ /* 0x000fe2000c0008ff */
[----:B------:R-:W-:Y:S01]  /*1800*/  UIADD3 UR8, UR6, 0x400, URZ ;  /* 0x0000040006087890 */ /* 0x000fe2000fffe03f */
[----:B------:R-:W-:Y:S01]  /*1810*/  UMOV UR9, 0x40000040 ;  /* 0x4000004000097882 */ /* 0x000fe20000000000 */
[----:B------:R-:W-:Y:S02]  /*1820*/  WARPGROUP.DEPBAR.LE gsb0, 0x0 ;  /* 0x00008000000079c5 */ /* 0x000fe40000010000 */
[----:B------:R-:W-:Y:S01]  /*1830*/  STL.64 [R1], R24 ;  /* 0x0000001801007387 */ /* 0x000fe20000100a00 */
[----:B------:R-:W-:Y:S01]  /*1840*/  IMAD.MOV.U32 R235, RZ, RZ, R46 ;  /* 0x000000ffffeb7224 */ /* 0x000fe200078e002e */
[----:B------:R-:W-:Y:S01]  /*1850*/  MOV R234, R47 ;  /* 0x0000002f00ea7202 */ /* 0x000fe20000000f00 */
[----:B------:R-:W-:Y:S01]  /*1860*/  IMAD.MOV.U32 R233, RZ, RZ, R48 ;  /* 0x000000ffffe97224 */ /* 0x000fe200078e0030 */
[----:B------:R-:W-:Y:S01]  /*1870*/  STL.64 [R1+0x8], R26 ;  /* 0x0000081a01007387 */ /* 0x000fe20000100a00 */
        /* <DEDUP_REMOVED lines=59> */
[----:B0-----:R-:W-:Y:S01]  /*1c30*/  MOV R17, R135 ;  /* 0x0000008700117202 */ /* 0x001fe20000000f00 */
[----:B------:R-:W-:Y:S01]  /*1c40*/  IMAD.MOV.U32 R173, RZ, RZ, R89 ;  /* 0x000000ffffad7224 */ /* 0x000fe200078e0059 */
[----:B------:R-:W-:Y:S01]  /*1c50*/  MOV R13, R139 ;  /* 0x0000008b000d7202 */ /* 0x000fe20000000f00 */
[----:B------:R-:W-:Y:S01]  /*1c60*/  IMAD.MOV.U32 R174, RZ, RZ, R90 ;  /* 0x000000ffffae7224 */ /* 0x000fe200078e005a */
[----:B------:R-:W-:Y:S01]  /*1c70*/  MOV R9, R143 ;  /* 0x0000008f00097202 */ /* 0x000fe20000000f00 */
[----:B------:R-:W-:Y:S01]  /*1c80*/  IMAD.MOV.U32 R176, RZ, RZ, R92 ;  /* 0x000000ffffb07224 */ /* 0x000fe200078e005c */
[----:B------:R-:W-:Y:S01]  /*1c90*/  MOV R5, R147 ;  /* 0x0000009300057202 */ /* 0x000fe20000000f00 */
[----:B------:R-:W-:Y:S01]  /*1ca0*/  IMAD.MOV.U32 R177, RZ, RZ, R93 ;  /* 0x000000ffffb17224 */ /* 0x000fe200078e005d */
[----:B------:R0:W-:Y:S01]  /*1cb0*/  STL.64 [R1+0x50], R44 ;  /* 0x0000502c01007387 */ /* 0x0001e20000100a00 */
[----:B------:R-:W-:Y:S01]  /*1cc0*/  IMAD.MOV.U32 R178, RZ, RZ, R94 ;  /* 0x000000ffffb27224 */ /* 0x000fe200078e005e */
[----:B-1----:R-:W-:Y:S01]  /*1cd0*/  MOV R0, R151 ;  /* 0x0000009700007202 */ /* 0x002fe20000000f00 */
[----:B------:R-:W-:Y:S01]  /*1ce0*/  IMAD.MOV.U32 R180, RZ, RZ, R96 ;  /* 0x000000ffffb47224 */ /* 0x000fe200078e0060 */
[----:B------:R-:W-:Y:S01]  /*1cf0*/  STL [R1+0x580], R152 ;  /* 0x0005809801007387 */ /* 0x000fe20000100800 */
[----:B------:R-:W-:-:S02]  /*1d00*/  IMAD.MOV.U32 R181, RZ, RZ, R97 ;  /* 0x000000ffffb57224 */ /* 0x000fc400078e0061 */
[----:B------:R-:W-:Y:S02]  /*1d10*/  IMAD.MOV.U32 R182, RZ, RZ, R98 ;  /* 0x000000ffffb67224 */ /* 0x000fe400078e0062 */
[----:B------:R-:W-:Y:S02]  /*1d20*/  IMAD.MOV.U32 R184, RZ, RZ, R100 ;  /* 0x000000ffffb87224 */ /* 0x000fe400078e0064 */
[----:B------:R-:W-:Y:S02]  /*1d30*/  IMAD.MOV.U32 R185, RZ, RZ, R101 ;  /* 0x000000ffffb97224 */ /* 0x000fe400078e0065 */
[----:B------:R-:W-:Y:S02]  /*1d40*/  IMAD.MOV.U32 R186, RZ, RZ, R102 ;  /* 0x000000ffffba7224 */ /* 0x000fe400078e0066 */
[----:B------:R-:W-:Y:S02]  /*1d50*/  IMAD.MOV.U32 R188, RZ, RZ, R104 ;  /* 0x000000ffffbc7224 */ /* 0x000fe400078e0068 */
        /* <DEDUP_REMOVED lines=35> */
[----:B0-----:R-:W-:-:S06]  /*1f90*/  WARPGROUP.ARRIVE ;  /* 0x00000000000079c5 */ /* 0x001fcc0000000000 */
[----:B------:R-:W-:Y:S03]  /*1fa0*/  HGMMA.64x256x16.F32 R24, gdesc[UR8], RZ, !UPT, gsb0 ;  /* 0x03e00000081879f0 */ /* 0x000fe6000c0008ff */
[----:B------:R-:W-:Y:S02]  /*1fb0*/  WARPGROUP.DEPBAR.LE gsb0, 0x0 ;  /* 0x00008000000079c5 */ /* 0x000fe40000010000 */
[----:B------:R-:W-:Y:S04]  /*1fc0*/  STL.64 [R1+0x578], R150 ;  /* 0x0005789601007387 */ /* 0x000fe80000100a00 */
        /* <DEDUP_REMOVED lines=20> */
[----:B------:R0:W-:Y:S04]  /*2110*/  STL.64 [R1+0x4d0], R108 ;  /* 0x0004d06c01007387 */ /* 0x0001e80000100a00 */
[----:B0-----:R-:W2:Y:S04]  /*2120*/  LDL.LU R108, [R1] ;  /* 0x00000000016c7983 */ /* 0x001ea80000300800 */
[----:B------:R-:W2:Y:S04]  /*2130*/  LDL.LU R109, [R1+0x4] ;  /* 0x00000400016d7983 */ /* 0x000ea80000300800 */
        /* <DEDUP_REMOVED lines=19> */
[----:B------:R-:W2:Y:S01]  /*2270*/  LDL.LU R129, [R1+0x54] ;  /* 0x0000540001817983 */ /* 0x000ea20000300800 */
        /* <DEDUP_REMOVED lines=15> */
[----:B------:R-:W-:Y:S01]  /*2370*/  UIADD3 UR8, UR6, 0x2, URZ ;  /* 0x0000000206087890 */ /* 0x000fe2000fffe03f */
[----:B------:R-:W-:Y:S01]  /*2380*/  IMAD.MOV.U32 R140, RZ, RZ, R225 ;  /* 0x000000ffff8c7224 */ /* 0x000fe200078e00e1 */
[----:B------:R-:W-:Y:S01]  /*2390*/  MOV R225, R11 ;  /* 0x0000000b00e17202 */ /* 0x000fe20000000f00 */
[----:B------:R-:W-:Y:S01]  /*23a0*/  IMAD.MOV.U32 R142, RZ, RZ, R223 ;  /* 0x000000ffff8e7224 */ /* 0x000fe200078e00df */
[----:B------:R-:W-:Y:S01]  /*23b0*/  UIADD3 UR10, UR7, 0x2, URZ ;  /* 0x00000002070a7890 */ /* 0x000fe2000fffe03f */
[----:B------:R-:W-:Y:S01]  /*23c0*/  IMAD.MOV.U32 R143, RZ, RZ, R222 ;  /* 0x000000ffff8f7224 */ /* 0x000fe200078e00de */
[----:B------:R-:W-:Y:S01]  /*23d0*/  UMOV UR9, 0x40000040 ;  /* 0x4000004000097882 */ /* 0x000fe20000000000 */
[----:B------:R-:W-:Y:S01]  /*23e0*/  IMAD.MOV.U32 R144, RZ, RZ, R221 ;  /* 0x000000ffff907224 */ /* 0x000fe200078e00dd */
[----:B------:R-:W-:Y:S01]  /*23f0*/  MOV R221, R15 ;  /* 0x0000000f00dd7202 */ /* 0x000fe20000000f00 */
[----:B------:R-:W-:Y:S01]  /*2400*/  IMAD.MOV.U32 R146, RZ, RZ, R219 ;  /* 0x000000ffff927224 */ /* 0x000fe200078e00db */
[----:B------:R-:W-:Y:S01]  /*2410*/  UMOV UR11, 0x40000040 ;  /* 0x40000040000b7882 */ /* 0x000fe20000000000 */
[----:B------:R-:W-:-:S02]  /*2420*/  IMAD.MOV.U32 R147, RZ, RZ, R218 ;  /* 0x000000ffff937224 */ /* 0x000fc400078e00da */
[----:B------:R-:W-:Y:S01]  /*2430*/  IMAD.MOV.U32 R148, RZ, RZ, R217 ;  /* 0x000000ffff947224 */ /* 0x000fe200078e00d9 */
[----:B------:R-:W-:Y:S01]  /*2440*/  MOV R217, R19 ;  /* 0x0000001300d97202 */ /* 0x000fe20000000f00 */
[----:B------:R-:W-:Y:S02]  /*2450*/  IMAD.MOV.U32 R150, RZ, RZ, R215 ;  /* 0x000000ffff967224 */ /* 0x000fe400078e00d7 */
[----:B------:R-:W-:Y:S02]  /*2460*/  IMAD.MOV.U32 R151, RZ, RZ, R214 ;  /* 0x000000ffff977224 */ /* 0x000fe400078e00d6 */
[----:B------:R-:W-:Y:S01]  /*2470*/  IMAD.MOV.U32 R152, RZ, RZ, R213 ;  /* 0x000000ffff987224 */ /* 0x000fe200078e00d5 */
[----:B------:R-:W-:Y:S01]  /*2480*/  MOV R213, R23 ;  /* 0x0000001700d57202 */ /* 0x000fe20000000f00 */
        /* <DEDUP_REMOVED lines=16> */
[----:B------:R-:W-:-:S06]  /*2590*/  IMAD.MOV.U32 R235, RZ, RZ, R0 ;  /* 0x000000ffffeb7224 */ /* 0x000fcc00078e0000 */
[----:B--2---:R-:W-:-:S06]  /*25a0*/  WARPGROUP.ARRIVE ;  /* 0x00000000000079c5 */ /* 0x004fcc0000000000 */
[----:B------:R-:W-:Y:S03]  /*25b0*/  HGMMA.64x256x16.F32 R108, gdesc[UR8], R108, gsb0 ;  /* 0x03e00000086c79f0 */ /* 0x000fe6000800086c */
[----:B------:R-:W-:Y:S02]  /*25c0*/  WARPGROUP.DEPBAR.LE gsb0, 0x0 ;  /* 0x00008000000079c5 */ /* 0x000fe40000010000 */
[----:B------:R-:W-:Y:S04]  /*25d0*/  STL.64 [R1], R108 ;  /* 0x0000006c01007387 */ /* 0x000fe80000100a00 */
        /* <DEDUP_REMOVED lines=63> */
[----:B0-----:R-:W2:Y:S04]  /*29d0*/  LDL.LU R152, [R1+0x580] ;  /* 0x0005800001987983 */ /* 0x001ea80000300800 */
[----:B------:R-:W3:Y:S04]  /*29e0*/  LDL.LU.64 R150, [R1+0x578] ;  /* 0x0005780001967983 */ /* 0x000ee80000300a00 */
        /* <DEDUP_REMOVED lines=20> */
[----:B------:R-:W3:Y:S01]  /*2b30*/  LDL.LU.64 R108, [R1+0x4d0] ;  /* 0x0004d000016c7983 */ /* 0x000ee20000300a00 */
[----:B------:R-:W-:Y:S01]  /*2b40*/  UIADD3 UR8, UR6, 0x402, URZ ;  /* 0x0000040206087890 */ /* 0x000fe2000fffe03f */
[----:B------:R-:W-:Y:S01]  /*2b50*/  UMOV UR9, 0x40000040 ;  /* 0x4000004000097882 */ /* 0x000fe20000000000 */
[----:B---3--:R-:W-:-:S07]  /*2b60*/  WARPGROUP.ARRIVE ;  /* 0x00000000000079c5 */ /* 0x008fce0000000000 */
[----:B------:R-:W-:Y:S03]  /*2b70*/  HGMMA.64x256x16.F32 R24, gdesc[UR8], R24, gsb0 ;  /* 0x03e00000081879f0 */ /* 0x000fe60008000818 */
        /* <DEDUP_REMOVED lines=65> */
[----:B0-----:R-:W3:Y:S04]  /*2f90*/  LDL.LU.64 R24, [R1] ;  /* 0x0000000001187983 */ /* 0x001ee80000300a00 */
        /* <DEDUP_REMOVED lines=63> */
[----:B------:R-:W-:-:S02]  /*3390*/  UIADD3 UR8, UR6, 0x4, URZ ;  /* 0x0000000406087890 */ /* 0x000fc4000fffe03f */
[----:B------:R-:W-:Y:S01]  /*33a0*/  UIADD3 UR10, UR7, 0x4, URZ ;  /* 0x00000004070a7890 */ /* 0x000fe2000fffe03f */
[----:B------:R-:W-:Y:S01]  /*33b0*/  UMOV UR9, 0x40000040 ;  /* 0x4000004000097882 */ /* 0x000fe20000000000 */
[----:B------:R-:W-:Y:S01]  /*33c0*/  UMOV UR11, 0x40000040 ;  /* 0x40000040000b7882 */ /* 0x000fe20000000000 */
[----:B---3--:R-:W-:-:S06]  /*33d0*/  WARPGROUP.ARRIVE ;  /* 0x00000000000079c5 */ /* 0x008fcc0000000000 */
[----:B------:R-:W-:Y:S03]  /*33e0*/  HGMMA.64x256x16.F32 R24, gdesc[UR8], R24, gsb0 ;  /* 0x03e00000081879f0 */ /* 0x000fe60008000818 */
[----:B------:R-:W-:Y:S02]  /*33f0*/  WARPGROUP.DEPBAR.LE gsb0, 0x0 ;  /* 0x00008000000079c5 */ /* 0x000fe40000010000 */
[----:B------:R-:W-:Y:S01]  /*3400*/  STL.64 [R1], R24 ;  /* 0x0000001801007387 */ /* 0x000fe20000100a00 */
[----:B------:R-:W-:Y:S01]  /*3410*/  IMAD.MOV.U32 R5, RZ, RZ, R150 ;  /* 0x000000ffff057224 */ /* 0x000fe200078e0096 */
[----:B------:R-:W-:Y:S01]  /*3420*/  MOV R4, R151 ;  /* 0x0000009700047202 */ /* 0x000fe20000000f00 */
[----:B------:R-:W-:Y:S01]  /*3430*/  IMAD.MOV.U32 R6, RZ, RZ, R149 ;  /* 0x000000ffff067224 */ /* 0x000fe200078e0095 */
[----:B------:R-:W-:Y:S01]  /*3440*/  STL.64 [R1+0x8], R26 ;  /* 0x0000081a01007387 */ /* 0x000fe20000100a00 */
[----:B------:R-:W-:Y:S01]  /*3450*/  MOV R7, R148 ;  /* 0x0000009400077202 */ /* 0x000fe20000000f00 */
[----:B------:R-:W-:Y:S01]  /*3460*/  IMAD.MOV.U32 R9, RZ, RZ, R146 ;  /* 0x000000ffff097224 */ /* 0x000fe200078e0092 */
[----:B------:R-:W-:Y:S01]  /*3470*/  MOV R10, R145 ;  /* 0x00000091000a7202 */ /* 0x000fe20000000f00 */
        /* <DEDUP_REMOVED lines=32> */
[----:B------:R0:W-:Y:S01]  /*3680*/  STL.64 [R1+0x50], R44 ;  /* 0x0000502c01007387 */ /* 0x0001e20000100a00 */
[----:B------:R-:W-:Y:S01]  /*3690*/  IMAD.MOV.U32 R209, RZ, RZ, R125 ;  /* 0x000000ffffd17224 */ /* 0x000fe200078e007d */
[----:B------:R-:W-:Y:S01]  /*36a0*/  MOV R195, R111 ;  /* 0x0000006f00c37202 */ /* 0x000fe20000000f00 */
[----:B------:R-:W-:Y:S01]  /*36b0*/  IMAD.MOV.U32 R206, RZ, RZ, R122 ;  /* 0x000000ffffce7224 */ /* 0x000fe200078e007a */
[----:B------:R-:W3:Y:S01]  /*36c0*/  LDL.LU.64 R150, [R1+0x4c8] ;  /* 0x0004c80001967983 */ /* 0x000ee20000300a00 */
        /* <DEDUP_REMOVED lines=64> */
[----:B------:R-:W-:-:S02]  /*3ad0*/  IMAD.MOV.U32 R162, RZ, RZ, R78 ;  /* 0x000000ffffa27224 */ /* 0x000fc400078e004e */
[----:B------:R-:W-:Y:S01]  /*3ae0*/  IMAD.MOV.U32 R160, RZ, RZ, R76 ;  /* 0x000000ffffa07224 */ /* 0x000fe200078e004c */
[----:B------:R-:W3:Y:S01]  /*3af0*/  LDL.LU.64 R116, [R1+0x440] ;  /* 0x0004400001747983 */ /* 0x000ee20000300a00 */
[----:B------:R-:W-:Y:S02]  /*3b00*/  IMAD.MOV.U32 R161, RZ, RZ, R77 ;  /* 0x000000ffffa17224 */ /* 0x000fe400078e004d */
[----:B------:R-:W-:Y:S01]  /*3b10*/  IMAD.MOV.U32 R158, RZ, RZ, R74 ;  /* 0x000000ffff9e7224 */ /* 0x000fe200078e004a */
[----:B------:R-:W3:Y:S01]  /*3b20*/  LDL.LU.64 R114, [R1+0x438] ;  /* 0x0004380001727983 */ /* 0x000ee20000300a00 */
[----:B------:R-:W-:Y:S02]  /*3b30*/  IMAD.MOV.U32 R156, RZ, RZ, R72 ;  /* 0x000000ffff9c7224 */ /* 0x000fe400078e0048 */
        /* <DEDUP_REMOVED lines=29> */
[----:B------:R-:W-:-:S03]  /*3d10*/  IMAD.MOV.U32 R0, RZ, RZ, R46 ;  /* 0x000000ffff007224 */ /* 0x000fc600078e002e */
        /* <DEDUP_REMOVED lines=24> */
[----:B0-----:R-:W3:Y:S04]  /*3ea0*/  LDL.LU.64 R44, [R1+0x320] ;  /* 0x00032000012c7983 */ /* 0x001ee80000300a00 */
        /* <DEDUP_REMOVED lines=11> */
[----:B------:R-:W-:-:S02]  /*3f60*/  UMOV UR9, 0x40000040 ;  /* 0x4000004000097882 */ /* 0x000fc40000000000 */
[----:B--2---:R-:W-:Y:S01]  /*3f70*/  STL [R1+0x2b8], R152 ;  /* 0x0002b89801007387 */ /* 0x004fe20000100800 */
[----:B---3--:R-:W-:-:S06]  /*3f80*/  WARPGROUP.ARRIVE ;  /* 0x00000000000079c5 */ /* 0x008fcc0000000000 */
        /* <DEDUP_REMOVED lines=71> */
[----:B------:R-:W-:-:S02]  /*4400*/  IMAD.MOV.U32 R130, RZ, RZ, R0 ;  /* 0x000000ffff827224 */ /* 0x000fc400078e0000 */
[----:B------:R-:W-:Y:S01]  /*4410*/  IMAD.MOV.U32 R131, RZ, RZ, R17 ;  /* 0x000000ffff837224 */ /* 0x000fe200078e0011 */
[----:B------:R-:W-:Y:S01]  /*4420*/  UIADD3 UR8, UR6, 0x6, URZ ;  /* 0x0000000606087890 */ /* 0x000fe2000fffe03f */
[----:B------:R-:W-:Y:S01]  /*4430*/  IMAD.MOV.U32 R133, RZ, RZ, R3 ;  /* 0x000000ffff857224 */ /* 0x000fe200078e0003 */
[----:B------:R-:W-:Y:S01]  /*4440*/  UIADD3 UR10, UR7, 0x6, URZ ;  /* 0x00000006070a7890 */ /* 0x000fe2000fffe03f */
[----:B------:R-:W-:Y:S01]  /*4450*/  IMAD.MOV.U32 R134, RZ, RZ, R2 ;  /* 0x000000ffff867224 */ /* 0x000fe200078e0002 */
[----:B------:R-:W-:Y:S01]  /*4460*/  UMOV UR9, 0x40000040 ;  /* 0x4000004000097882 */ /* 0x000fe20000000000 */
[----:B------:R-:W-:Y:S01]  /*4470*/  IMAD.MOV.U32 R219, RZ, RZ, R22 ;  /* 0x000000ffffdb7224 */ /* 0x000fe200078e0016 */
[----:B------:R-:W-:Y:S01]  /*4480*/  UMOV UR11, 0x40000040 ;  /* 0x40000040000b7882 */ /* 0x000fe20000000000 */
[----:B------:R-:W-:Y:S01]  /*4490*/  IMAD.MOV.U32 R220, RZ, RZ, R21 ;  /* 0x000000ffffdc7224 */ /* 0x000fe200078e0015 */
[----:B------:R0:W5:Y:S01]  /*44a0*/  LDL.LU R0, [R1+0x2cc] ;  /* 0x0002cc0001007983 */ /* 0x0001620000300800 */
[----:B------:R-:W-:-:S02]  /*44b0*/  IMAD.MOV.U32 R222, RZ, RZ, R19 ;  /* 0x000000ffffde7224 */ /* 0x000fc400078e0013 */
[----:B------:R-:W-:Y:S01]  /*44c0*/  IMAD.MOV.U32 R223, RZ, RZ, R18 ;  /* 0x000000ffffdf7224 */ /* 0x000fe200078e0012 */
[----:B------:R0:W5:Y:S01]  /*44d0*/  LDL.LU R17, [R1+0x2c8] ;  /* 0x0002c80001117983 */ /* 0x0001620000300800 */
[----:B------:R-:W-:Y:S02]  /*44e0*/  IMAD.MOV.U32 R225, RZ, RZ, R14 ;  /* 0x000000ffffe17224 */ /* 0x000fe400078e000e */
[----:B------:R-:W-:Y:S01]  /*44f0*/  IMAD.MOV.U32 R226, RZ, RZ, R13 ;  /* 0x000000ffffe27224 */ /* 0x000fe200078e000d */
[----:B------:R0:W5:Y:S01]  /*4500*/  LDL.LU R16, [R1+0x2c4] ;  /* 0x0002c40001107983 */ /* 0x0001620000300800 */
[----:B------:R-:W-:Y:S02]  /*4510*/  IMAD.MOV.U32 R228, RZ, RZ, R11 ;  /* 0x000000ffffe47224 */ /* 0x000fe400078e000b */
[----:B------:R-:W-:Y:S01]  /*4520*/  IMAD.MOV.U32 R229, RZ, RZ, R10 ;  /* 0x000000ffffe57224 */ /* 0x000fe200078e000a */
[----:B------:R0:W5:Y:S01]  /*4530*/  LDL.LU R3, [R1+0x2c0] ;  /* 0x0002c00001037983 */ /* 0x0001620000300800 */
[----:B------:R-:W-:-:S02]  /*4540*/  IMAD.MOV.U32 R231, RZ, RZ, R8 ;  /* 0x000000ffffe77224 */ /* 0x000fc400078e0008 */
[----:B------:R-:W-:Y:S01]  /*4550*/  IMAD.MOV.U32 R232, RZ, RZ, R7 ;  /* 0x000000ffffe87224 */ /* 0x000fe200078e0007 */
[----:B------:R0:W5:Y:S01]  /*4560*/  LDL.LU R2, [R1+0x2bc] ;  /* 0x0002bc0001027983 */ /* 0x0001620000300800 */
        /* <DEDUP_REMOVED lines=69> */
[----:B-1----:R0:W5:Y:S04]  /*49c0*/  LDL.LU R152, [R1+0x2b8] ;  /* 0x0002b80001987983 */ /* 0x0021680000300800 */
[----:B------:R-:W2:Y:S04]  /*49d0*/  LDL.LU.64 R150, [R1+0x2b0] ;  /* 0x0002b00001967983 */ /* 0x000ea80000300a00 */
        /* <DEDUP_REMOVED lines=20> */
[----:B------:R-:W2:Y:S01]  /*4b20*/  LDL.LU.64 R108, [R1+0x208] ;  /* 0x00020800016c7983 */ /* 0x000ea20000300a00 */
[----:B------:R-:W-:Y:S01]  /*4b30*/  UIADD3 UR8, UR6, 0x406, URZ ;  /* 0x0000040606087890 */ /* 0x000fe2000fffe03f */
[----:B------:R-:W-:Y:S01]  /*4b40*/  UMOV UR9, 0x40000040 ;  /* 0x4000004000097882 */ /* 0x000fe20000000000 */
[----:B--2---:R-:W-:-:S07]  /*4b50*/  WARPGROUP.ARRIVE ;  /* 0x00000000000079c5 */ /* 0x004fce0000000000 */
[----:B------:R-:W-:Y:S03]  /*4b60*/  HGMMA.64x256x16.F32 R24, gdesc[UR8], R24, gsb0 ;  /* 0x03e00000081879f0 */ /* 0x000fe60008000818 */
[----:B------:R-:W-:Y:S02]  /*4b70*/  WARPGROUP.DEPBAR.LE gsb0, 0x0 ;  /* 0x00008000000079c5 */ /* 0x000fe40000010000 */
[----:B0-----:R-:W-:Y:S05]  /*4b80*/  @!P1 BRA `(.L_x_22) ;  /* 0x0000004000d09947 */ /* 0x001fea0003800000 */
[----:B------:R-:W-:Y:S01]  /*4b90*/  UIADD3 UR7, UR39, 0x1, URZ ;  /* 0x0000000127077890 */ /* 0x000fe2000fffe03f */
[----:B-----5:R-:W-:Y:S01]  /*4ba0*/  R2UR UR6, R3 ;  /* 0x00000000030672ca */ /* 0x020fe200000e0000 */
[----:B------:R-:W-:Y:S02]  /*4bb0*/  UMOV UR12, UR39 ;  /* 0x00000027000c7c82 */ /* 0x000fe40008000000 */
[----:B------:R-:W-:-:S04]  /*4bc0*/  UISETP.NE.AND UP0, UPT, UR7, 0x3, UPT ;  /* 0x000000030700788c */ /* 0x000fc8000bf05270 */
[----:B------:R-:W-:Y:S02]  /*4bd0*/  USEL UR8, URZ, 0x1, UP0 ;  /* 0x000000013f087887 */ /* 0x000fe40008000000 */
[----:B------:R-:W-:Y:S02]  /*4be0*/  USEL UR7, UR7, URZ, UP0 ;  /* 0x0000003f07077287 */ /* 0x000fe40008000000 */
[----:B------:R-:W-:-:S06]  /*4bf0*/  ULOP3.LUT UR8, UR38, UR8, URZ, 0x3c, !UPT ;  /* 0x0000000826087292 */ /* 0x000fcc000f8e3c3f */
[----:B------:R-:W-:-:S07]  /*4c00*/  MOV R3, UR8 ;  /* 0x0000000800037c02 */ /* 0x000fce0008000f00 */
.L_x_29:
[----:B------:R-:W-:Y:S05]  /*4c10*/  @!P0 BRA `(.L_x_23) ;  /* 0x0000000000048947 */ /* 0x000fea0003800000 */
[----:B------:R-:W-:Y:S01]  /*4c20*/  BPT.TRAP 0x1 ;  /* 0x000000040000795c */ /* 0x000fe20000300000 */
.L_x_23:
[----:B------:R-:W0:Y:S01]  /*4c30*/  S2UR UR9, SR_CgaCtaId ;  /* 0x00000000000979c3 */ /* 0x000e220000008800 */
[----:B------:R-:W-:Y:S01]  /*4c40*/  UMOV UR8, 0x400 ;  /* 0x0000040000087882 */ /* 0x000fe20000000000 */
[----:B------:R-:W-:Y:S01]  /*4c50*/  IMAD.U32 R4, RZ, RZ, UR7 ;  /* 0x00000007ff047e24 */ /* 0x000fe2000f8e00ff */
[----:B------:R-:W-:Y:S01]  /*4c60*/  SHF.L.U32 R5, R3, 0x1f, RZ ;  /* 0x0000001f03057819 */ /* 0x000fe200000006ff */
[----:B0-----:R-:W-:-:S06]  /*4c70*/  ULEA UR8, UR9, UR8, 0x18 ;  /* 0x0000000809087291 */ /* 0x001fcc000f8ec03f */
[----:B------:R-:W-:-:S05]  /*4c80*/  IMAD.U32 R0, RZ, RZ, UR8 ;  /* 0x00000008ff007e24 */ /* 0x000fca000f8e00ff */
[----:B------:R-:W-:-:S04]  /*4c90*/  LEA R4, R4, R0, 0x3 ;  /* 0x0000000004047211 */ /* 0x000fc800078e18ff */
[----:B------:R0:W1:Y:S01]  /*4ca0*/  SYNCS.PHASECHK.TRANS64.TRYWAIT P1, [R4+URZ], R5 ;  /* 0x00000005040075a7 */ /* 0x000062000802017f */
[----:B------:R-:W-:Y:S05]  /*4cb0*/  @!P0 BRA `(.L_x_24) ;  /* 0x0000000000048947 */ /* 0x000fea0003800000 */
[----:B------:R-:W-:Y:S01]  /*4cc0*/  BPT.TRAP 0x1 ;  /* 0x000000040000795c */ /* 0x000fe20000300000 */
.L_x_24:
[----:B-1----:R-:W-:Y:S05]  /*4cd0*/  @P1 BRA `(.L_x_25) ;  /* 0x0000000000081947 */ /* 0x002fea0003800000 */
[----:B------:R-:W1:Y:S02]  /*4ce0*/  SYNCS.PHASECHK.TRANS64.TRYWAIT P1, [R4+URZ], R5 ;  /* 0x00000005040075a7 */ /* 0x000e64000802017f */
[----:B-1----:R-:W-:Y:S05]  /*4cf0*/  @!P1 BRA `(.L_x_26) ;  /* 0x0000017400249947 */ /* 0x002fea0003800000 */
.L_x_25:
        /* <DEDUP_REMOVED lines=64> */
[----:B--2---:R-:W2:Y:S04]  /*5100*/  LDL.LU.64 R24, [R1] ;  /* 0x0000000001187983 */ /* 0x004ea80000300a00 */
        /* <DEDUP_REMOVED lines=63> */
[----:B------:R-:W-:-:S02]  /*5500*/  ULEA UR13, UR7, UR4, 0xb ;  /* 0x00000004070d7291 */ /* 0x000fc4000f8e583f */
[----:B------:R-:W-:Y:S01]  /*5510*/  ULEA UR14, UR7, UR5, 0xb ;  /* 0x00000005070e7291 */ /* 0x000fe2000f8e583f */
[----:B------:R-:W-:Y:S01]  /*5520*/  STL [R1+0x2cc], R17 ;  /* 0x0002cc1101007387 */ /* 0x000fe20000100800 */
[----:B------:R-:W-:Y:S01]  /*5530*/  UMOV UR9, 0x40000040 ;  /* 0x4000004000097882 */ /* 0x000fe20000000000 */
[----:B------:R-:W-:Y:S02]  /*5540*/  UMOV UR11, 0x40000040 ;  /* 0x40000040000b7882 */ /* 0x000fe40000000000 */
[----:B------:R-:W-:Y:S01]  /*5550*/  UMOV UR8, UR13 ;  /* 0x0000000d00087c82 */ /* 0x000fe20008000000 */
[----:B------:R-:W-:Y:S01]  /*5560*/  STL [R1+0x2c8], R16 ;  /* 0x0002c81001007387 */ /* 0x000fe20000100800 */
[----:B------:R-:W-:-:S03]  /*5570*/  UMOV UR10, UR14 ;  /* 0x0000000e000a7c82 */ /* 0x000fc60008000000 */
[----:B------:R-:W-:Y:S04]  /*5580*/  STL [R1+0x2c4], R3 ;  /* 0x0002c40301007387 */ /* 0x000fe80000100800 */
[----:B------:R3:W-:Y:S04]  /*5590*/  STL [R1+0x2c0], R2 ;  /* 0x0002c00201007387 */ /* 0x0007e80000100800 */
[----:B------:R4:W-:Y:S01]  /*55a0*/  STL [R1+0x2bc], R0 ;  /* 0x0002bc0001007387 */ /* 0x0009e20000100800 */
[----:B--2---:R-:W-:-:S06]  /*55b0*/  WARPGROUP.ARRIVE ;  /* 0x00000000000079c5 */ /* 0x004fcc0000000000 */
[----:B------:R-:W-:Y:S03]  /*55c0*/  HGMMA.64x256x16.F32 R24, gdesc[UR8], R24, gsb0 ;  /* 0x03e00000081879f0 */ /* 0x000fe60008000818 */
[----:B------:R-:W-:Y:S02]  /*55d0*/  WARPGROUP.DEPBAR.LE gsb0, 0x0 ;  /* 0x00008000000079c5 */ /* 0x000fe40000010000 */
[----:B------:R-:W-:Y:S01]  /*55e0*/  STL.64 [R1], R24 ;  /* 0x0000001801007387 */ /* 0x000fe20000100a00 */
[----:B---3--:R-:W-:Y:S01]  /*55f0*/  MOV R2, R150 ;  /* 0x0000009600027202 */ /* 0x008fe20000000f00 */
[----:B----4-:R-:W-:Y:S01]  /*5600*/  IMAD.MOV.U32 R0, RZ, RZ, R151 ;  /* 0x000000ffff007224 */ /* 0x010fe200078e0097 */
[----:B01----:R-:W-:Y:S01]  /*5610*/  MOV R5, R147 ;  /* 0x0000009300057202 */ /* 0x003fe20000000f00 */
        /* <DEDUP_REMOVED lines=40> */
[----:B------:R-:W2:Y:S01]  /*58a0*/  LDL.LU.64 R150, [R1+0x780] ;  /* 0x0007800001967983 */ /* 0x000ea20000300a00 */
        /* <DEDUP_REMOVED lines=92> */
[----:B------:R-:W-:-:S02]  /*5e70*/  IMAD.MOV.U32 R231, RZ, RZ, R50 ;  /* 0x000000ffffe77224 */ /* 0x000fc400078e0032 */
[----:B------:R-:W-:Y:S01]  /*5e80*/  IMAD.MOV.U32 R232, RZ, RZ, R49 ;  /* 0x000000ffffe87224 */ /* 0x000fe200078e0031 */
[----:B------:R-:W2:Y:S01]  /*5e90*/  LDL.LU.64 R102, [R1+0x6c0] ;  /* 0x0006c00001667983 */ /* 0x000ea20000300a00 */
[----:B------:R-:W-:Y:S02]  /*5ea0*/  IMAD.MOV.U32 R235, RZ, RZ, R46 ;  /* 0x000000ffffeb7224 */ /* 0x000fe400078e002e */
[----:B------:R-:W-:Y:S01]  /*5eb0*/  IMAD.MOV.U32 R234, RZ, RZ, R47 ;  /* 0x000000ffffea7224 */ /* 0x000fe200078e002f */
        /* <DEDUP_REMOVED lines=28> */
[----:B0-----:R-:W2:Y:S04]  /*6080*/  LDL.LU.64 R44, [R1+0x5d8] ;  /* 0x0005d800012c7983 */ /* 0x001ea80000300a00 */
        /* <DEDUP_REMOVED lines=11> */
[----:B------:R-:W-:-:S02]  /*6140*/  UMOV UR9, 0x40000040 ;  /* 0x4000004000097882 */ /* 0x000fc40000000000 */
[----:B------:R-:W-:Y:S01]  /*6150*/  STL [R1+0x580], R152 ;  /* 0x0005809801007387 */ /* 0x000fe20000100800 */
[----:B--2---:R-:W-:-:S06]  /*6160*/  WARPGROUP.ARRIVE ;  /* 0x00000000000079c5 */ /* 0x004fcc0000000000 */
        /* <DEDUP_REMOVED lines=91> */
[----:B------:R-:W-:Y:S01]  /*6720*/  IMAD.MOV.U32 R235, RZ, RZ, R0 ;  /* 0x000000ffffeb7224 */ /* 0x000fe200078e0000 */
[----:B------:R-:W-:Y:S02]  /*6730*/  UIADD3 UR8, UR13, 0x2, URZ ;  /* 0x000000020d087890 */ /* 0x000fe4000fffe03f */
[----:B------:R-:W-:Y:S01]  /*6740*/  UIADD3 UR10, UR14, 0x2, URZ ;  /* 0x000000020e0a7890 */ /* 0x000fe2000fffe03f */
[----:B------:R-:W-:Y:S01]  /*6750*/  UMOV UR9, 0x40000040 ;  /* 0x4000004000097882 */ /* 0x000fe20000000000 */
[----:B------:R-:W-:Y:S01]  /*6760*/  UMOV UR11, 0x40000040 ;  /* 0x40000040000b7882 */ /* 0x000fe20000000000 */
        /* <DEDUP_REMOVED lines=236> */
[----:B------:R-:W-:Y:S01]  /*7630*/  STL.64 [R1+0x30], R36 ;  /* 0x0000302401007387 */ /* 0x000fe20000100a00 */
[----:B------:R-:W-:-:S03]  /*7640*/  IMAD.MOV.U32 R5, RZ, RZ, R150 ;  /* 0x000000ffff057224 */ /* 0x000fc600078e0096 */
[----:B------:R-:W-:Y:S01]  /*7650*/  STL.64 [R1+0x38], R38 ;  /* 0x0000382601007387 */ /* 0x000fe20000100a00 */
[----:B------:R-:W-:-:S03]  /*7660*/  MOV R4, R151 ;  /* 0x0000009700047202 */ /* 0x000fc60000000f00 */
[----:B------:R-:W-:Y:S01]  /*7670*/  STL.64 [R1+0x40], R40 ;  /* 0x0000402801007387 */ /* 0x000fe20000100a00 */
[----:B------:R-:W-:Y:S01]  /*7680*/  MOV R7, R148 ;  /* 0x0000009400077202 */ /* 0x000fe20000000f00 */
[----:B------:R-:W-:Y:S02]  /*7690*/  IMAD.MOV.U32 R6, RZ, RZ, R149 ;  /* 0x000000ffff067224 */ /* 0x000fe400078e0095 */
[----:B------:R-:W-:Y:S01]  /*76a0*/  STL.64 [R1+0x48], R42 ;  /* 0x0000482a01007387 */ /* 0x000fe20000100a00 */
[----:B------:R-:W-:-:S03]  /*76b0*/  IMAD.MOV.U32 R9, RZ, RZ, R146 ;  /* 0x000000ffff097224 */ /* 0x000fc600078e0092 */
[----:B------:R0:W-:Y:S01]  /*76c0*/  STL.64 [R1+0x50], R44 ;  /* 0x0000502c01007387 */ /* 0x0001e20000100a00 */
[----:B------:R-:W-:Y:S01]  /*76d0*/  IMAD.MOV.U32 R8, RZ, RZ, R147 ;  /* 0x000000ffff087224 */ /* 0x000fe200078e0093 */
[----:B------:R-:W-:Y:S02]  /*76e0*/  MOV R10, R145 ;  /* 0x00000091000a7202 */ /* 0x000fe40000000f00 */
[----:B------:R-:W3:Y:S01]  /*76f0*/  LDL.LU.64 R150, [R1+0x4c8] ;  /* 0x0004c80001967983 */ /* 0x000ee20000300a00 */
[----:B------:R-:W-:Y:S01]  /*7700*/  IMAD.MOV.U32 R11, RZ, RZ, R144 ;  /* 0x000000ffff0b7224 */ /* 0x000fe200078e0090 */
[----:B------:R-:W-:Y:S02]  /*7710*/  MOV R13, R142 ;  /* 0x0000008e000d7202 */ /* 0x000fe40000000f00 */
[----:B------:R-:W3:Y:S01]  /*7720*/  LDL.LU.64 R148, [R1+0x4c0] ;  /* 0x0004c00001947983 */ /* 0x000ee20000300a00 */
[----:B------:R-:W-:-:S03]  /*7730*/  IMAD.MOV.U32 R12, RZ, RZ, R143 ;  /* 0x000000ffff0c7224 */ /* 0x000fc600078e008f */
[----:B------:R-:W3:Y:S01]  /*7740*/  LDL.LU.64 R146, [R1+0x4b8] ;  /* 0x0004b80001927983 */ /* 0x000ee20000300a00 */
[----:B------:R-:W-:Y:S01]  /*7750*/  IMAD.MOV.U32 R15, RZ, RZ, R140 ;  /* 0x000000ffff0f7224 */ /* 0x000fe200078e008c */
[----:B------:R-:W-:Y:S01]  /*7760*/  MOV R18, R139 ;  /* 0x0000008b00127202 */ /* 0x000fe20000000f00 */
[----:B------:R-:W-:Y:S01]  /*7770*/  IMAD.MOV.U32 R14, RZ, RZ, R141 ;  /* 0x000000ffff0e7224 */ /* 0x000fe200078e008d */
        /* <DEDUP_REMOVED lines=350> */
[----:B------:R-:W-:Y:S01]  /*8d60*/  BPT.TRAP 0x1 ;  /* 0x000000040000795c */ /* 0x000fe20000300000 */
.L_x_27:
[----:B-----5:R-:W-:Y:S01]  /*8d70*/  ISETP.NE.AND P1, PT, R17, RZ, PT ;  /* 0x000000ff1100720c */ /* 0x020fe20003f25270 */
[----:B------:R-:W-:Y:S01]  /*8d80*/  UISETP.GT.U32.AND UP0, UPT, UR40, 0x1, UPT ;  /* 0x000000012800788c */ /* 0x000fe2000bf04070 */
[----:B------:R-:W-:-:S11]  /*8d90*/  MOV R4, UR12 ;  /* 0x0000000c00047c02 */ /* 0x000fd60008000f00 */
[----:B------:R-:W-:-:S04]  /*8da0*/  @P1 IMAD R4, R4, 0x8, R0 ;  /* 0x0000000804041824 */ /* 0x000fc800078e0200 */
[----:B------:R-:W-:-:S05]  /*8db0*/  @P1 VIADD R4, R4, 0x18 ;  /* 0x0000001804041836 */ /* 0x000fca0000000000 */
[----:B------:R-:W-:-:S04]  /*8dc0*/  @P1 PRMT R4, R152, 0x654, R4 ;  /* 0x0000065498041816 */ /* 0x000fc80000000004 */
[----:B------:R0:W-:Y:S01]  /*8dd0*/  @P1 SYNCS.ARRIVE.TRANS64.RED.A1T0 RZ, [R4+URZ], RZ ;  /* 0x000000ff04ff19a7 */ /* 0x0001e2000810043f */
[----:B------:R-:W-:-:S13]  /*8de0*/  PLOP3.LUT P1, PT, PT, PT, UP0, 0x80, 0x0 ;  /* 0x000000000000781c */ /* 0x000fda0003f2f008 */
[----:B0-----:R-:W-:Y:S05]  /*8df0*/  @P1 BRA `(.L_x_28) ;  /* 0x0000000000041947 */ /* 0x001fea0003800000 */
[----:B------:R-:W-:Y:S01]  /*8e00*/  BPT.TRAP 0x1 ;  /* 0x000000040000795c */ /* 0x000fe20000300000 */
.L_x_28:
[----:B------:R-:W-:Y:S02]  /*8e10*/  UISETP.GT.AND UP2, UPT, UR6, 0x1, UPT ;  /* 0x000000010600788c */ /* 0x000fe4000bf44270 */
[----:B------:R-:W-:Y:S02]  /*8e20*/  UIADD3 UR7, UR7, 0x1, URZ ;  /* 0x0000000107077890 */ /* 0x000fe4000fffe03f */
[----:B------:R-:W-:Y:S02]  /*8e30*/  UIADD3 UR12, UR12, 0x1, URZ ;  /* 0x000000010c0c7890 */ /* 0x000fe4000fffe03f */
[----:B------:R-:W-:Y:S01]  /*8e40*/  PLOP3.LUT P1, PT, PT, PT, UP2, 0x80, 0x0 ;  /* 0x000000000000781c */ /* 0x000fe20003f2f028 */
[----:B------:R-:W-:Y:S02]  /*8e50*/  UISETP.NE.AND UP0, UPT, UR7, 0x3, UPT ;  /* 0x000000030700788c */ /* 0x000fe4000bf05270 */
[----:B------:R-:W-:Y:S02]  /*8e60*/  UISETP.NE.AND UP1, UPT, UR12, 0x3, UPT ;  /* 0x000000030c00788c */ /* 0x000fe4000bf25270 */
[----:B------:R-:W-:-:S02]  /*8e70*/  USEL UR8, URZ, 0x1, UP0 ;  /* 0x000000013f087887 */ /* 0x000fc40008000000 */
[----:B------:R-:W-:Y:S02]  /*8e80*/  UIADD3 UR6, UR6, -0x1, URZ ;  /* 0xffffffff06067890 */ /* 0x000fe4000fffe03f */
[----:B------:R-:W-:Y:S02]  /*8e90*/  USEL UR7, UR7, URZ, UP0 ;  /* 0x0000003f07077287 */ /* 0x000fe40008000000 */
[----:B------:R-:W-:Y:S01]  /*8ea0*/  USEL UR12, UR12, URZ, UP1 ;  /* 0x0000003f0c0c7287 */ /* 0x000fe20008800000 */
[----:B------:R-:W-:Y:S01]  /*8eb0*/  LOP3.LUT R3, R3, UR8, RZ, 0x3c, !PT ;  /* 0x0000000803037c12 */ /* 0x000fe2000f8e3cff */
[----:B------:R-:W-:Y:S10]  /*8ec0*/  @P1 BRA `(.L_x_29) ;  /* 0xffffffbc00501947 */ /* 0x000ff4000383ffff */
.L_x_22:
[----:B-----5:R-:W0:Y:S02]  /*8ed0*/  LDC R3, c[0x0][0x28c] ;  /* 0x0000a300ff037b82 */ /* 0x020e240000000800 */
[----:B0-----:R-:W-:-:S13]  /*8ee0*/  ISETP.GE.AND P1, PT, R3, 0x1, PT ;  /* 0x000000010300780c */ /* 0x001fda0003f26270 */
[----:B------:R-:W-:Y:S05]  /*8ef0*/  @!P1 BRA `(.L_x_30) ;  /* 0x0000000000549947 */ /* 0x000fea0003800000 */
[----:B------:R-:W-:Y:S05]  /*8f00*/  @!P0 BRA `(.L_x_31) ;  /* 0x0000000000048947 */ /* 0x000fea0003800000 */
[----:B------:R-:W-:Y:S01]  /*8f10*/  BPT.TRAP 0x1 ;  /* 0x000000040000795c */ /* 0x000fe20000300000 */
.L_x_31:
[----:B------:R-:W-:Y:S01]  /*8f20*/  ISETP.NE.AND P0, PT, R17, RZ, PT ;  /* 0x000000ff1100720c */ /* 0x000fe20003f05270 */
[----:B------:R-:W-:-:S12]  /*8f30*/  BSSY B0, `(.L_x_32) ;  /* 0x000000d000007945 */ /* 0x000fd80003800000 */
[----:B------:R-:W-:Y:S05]  /*8f40*/  @!P0 BRA `(.L_x_33) ;  /* 0x00000000002c8947 */ /* 0x000fea0003800000 */
[----:B------:R-:W-:-:S04]  /*8f50*/  UISETP.LT.AND UP0, UPT, UR44, 0x1, UPT ;  /* 0x000000012c00788c */ /* 0x000fc8000bf01270 */
[----:B------:R-:W-:-:S04]  /*8f60*/  USEL UR6, UR44, 0x1, UP0 ;  /* 0x000000012c067887 */ /* 0x000fc80008000000 */
[----:B------:R-:W-:-:S04]  /*8f70*/  UIADD3 UR6, UR39, UR44, -UR6 ;  /* 0x0000002c27067290 */ /* 0x000fc8000fffe806 */
[----:B------:R-:W-:-:S04]  /*8f80*/  UIMAD.WIDE.U32 UR4, UR6, -0x55555555, URZ ;  /* 0xaaaaaaab060478a5 */ /* 0x000fc8000f8e003f */
[----:B------:R-:W-:-:S04]  /*8f90*/  USHF.R.U32.HI UR4, URZ, 0x1, UR5 ;  /* 0x000000013f047899 */ /* 0x000fc80008011605 */
[----:B------:R-:W-:-:S06]  /*8fa0*/  UIMAD UR6, UR4, -0x3, UR6 ;  /* 0xfffffffd040678a4 */ /* 0x000fcc000f8e0206 */
[----:B------:R-:W-:-:S05]  /*8fb0*/  MOV R3, UR6 ;  /* 0x0000000600037c02 */ /* 0x000fca0008000f00 */
[----:B------:R-:W-:-:S04]  /*8fc0*/  IMAD R0, R3, 0x8, R0 ;  /* 0x0000000803007824 */ /* 0x000fc800078e0200 */
[----:B------:R-:W-:-:S05]  /*8fd0*/  VIADD R0, R0, 0x18 ;  /* 0x0000001800007836 */ /* 0x000fca0000000000 */
[----:B------:R-:W-:-:S04]  /*8fe0*/  PRMT R0, R152, 0x654, R0 ;  /* 0x0000065498007816 */ /* 0x000fc80000000000 */
[----:B------:R0:W-:Y:S03]  /*8ff0*/  SYNCS.ARRIVE.TRANS64.RED.A1T0 RZ, [R0+URZ], RZ ;  /* 0x000000ff00ff79a7 */ /* 0x0001e6000810043f */
.L_x_33:
[----:B------:R-:W-:Y:S05]  /*9000*/  BSYNC B0 ;  /* 0x0000000000007941 */ /* 0x000fea0003800000 */
.L_x_32:
[----:B------:R-:W-:-:S06]  /*9010*/  UISETP.GT.U32.AND UP0, UPT, UR40, 0x1, UPT ;  /* 0x000000012800788c */ /* 0x000fcc000bf04070 */
[----:B------:R-:W-:-:S13]  /*9020*/  PLOP3.LUT P0, PT, PT, PT, UP0, 0x80, 0x0 ;  /* 0x000000000000781c */ /* 0x000fda0003f0f008 */
[----:B------:R-:W-:Y:S05]  /*9030*/  @P0 BRA `(.L_x_30) ;  /* 0x0000000000040947 */ /* 0x000fea0003800000 */
[----:B------:R-:W-:Y:S01]  /*9040*/  BPT.TRAP 0x1 ;  /* 0x000000040000795c */ /* 0x000fe20000300000 */
.L_x_30:
[----:B------:R-:W1:Y:S01]  /*9050*/  S2R R8, SR_TID.X ;  /* 0x0000000000087919 */ /* 0x000e620000002100 */
[----:B------:R-:W-:Y:S01]  /*9060*/  IMAD.MOV.U32 R19, RZ, RZ, 0x6540 ;  /* 0x00006540ff137424 */ /* 0x000fe200078e00ff */
[----:B------:R-:W-:Y:S02]  /*9070*/  UIMAD.WIDE UR6, UR41, 0x100, URZ ;  /* 0x00000100290678a5 */ /* 0x000fe4000f8e023f */
[----:B------:R-:W-:Y:S01]  /*9080*/  USHF.R.S32.HI UR10, URZ, 0x1f, UR43 ;  /* 0x0000001f3f0a7899 */ /* 0x000fe2000801142b */
[----:B------:R-:W-:Y:S01]  /*9090*/  ULDC.64 UR8, c[0x0][0x5d0] ;  /* 0x0001740000087ab9 */ /* 0x000fe20000000a00 */
[----:B------:R-:W-:Y:S02]  /*90a0*/  USHF.L.U32 UR41, UR41, 0x8, URZ ;  /* 0x0000000829297899 */ /* 0x000fe4000800063f */
[----:B------:R-:W-:Y:S02]  /*90b0*/  UIMAD UR4, UR10, UR8, URZ ;  /* 0x000000080a0472a4 */ /* 0x000fe4000f8e023f */
[----:B------:R-:W-:-:S02]  /*90c0*/  UIADD3 UR39, UR44, UR39, URZ ;  /* 0x000000272c277290 */ /* 0x000fc4000fffe03f */
[----:B------:R-:W-:Y:S02]  /*90d0*/  UIMAD UR4, UR43, UR9, UR4 ;  /* 0x000000092b0472a4 */ /* 0x000fe4000f8e0204 */
[----:B------:R-:W-:Y:S02]  /*90e0*/  UISETP.GT.U32.AND UP1, UPT, UR39, 0x2, UPT ;  /* 0x000000022700788c */ /* 0x000fe4000bf24070 */
[----:B------:R-:W-:Y:S02]  /*90f0*/  UISETP.GE.U32.AND UP2, UPT, UR44, 0x3, UPT ;  /* 0x000000032c00788c */ /* 0x000fe4000bf46070 */
[----:B------:R-:W-:Y:S01]  /*9100*/  UISETP.LT.U32.AND UP1, UPT, UR44, 0x3, UP1 ;  /* 0x000000032c00788c */ /* 0x000fe20008f21070 */
[--C-:B-1----:R-:W-:Y:S01]  /*9110*/  SHF.R.U32.HI R4, RZ, 0x7, R8.reuse ;  /* 0x00000007ff047819 */ /* 0x102fe20000011608 */
[----:B------:R-:W-:Y:S01]  /*9120*/  IMAD.SHL.U32 R18, R8, 0x2, RZ ;  /* 0x0000000208127824 */ /* 0x000fe200078e00ff */
[----:B------:R-:W-:Y:S02]  /*9130*/  SHF.R.U32.HI R5, RZ, 0x2, R8 ;  /* 0x00000002ff057819 */ /* 0x000fe40000011608 */
[----:B------:R-:W-:-:S02]  /*9140*/  LOP3.LUT R4, R4, 0x1, RZ, 0xc0, !PT ;  /* 0x0000000104047812 */ /* 0x000fc400078ec0ff */
[----:B------:R-:W-:Y:S02]  /*9150*/  LOP3.LUT R6, R8, 0x60, RZ, 0xc0, !PT ;  /* 0x0000006008067812 */ /* 0x000fe400078ec0ff */
[----:B------:R-:W-:Y:S02]  /*9160*/  LOP3.LUT R5, R5, 0x7, RZ, 0xc0, !PT ;  /* 0x0000000705057812 */ /* 0x000fe400078ec0ff */
[----:B------:R-:W-:Y:S02]  /*9170*/  SHF.L.U32 R3, R4, 0x6, RZ ;  /* 0x0000000604037819 */ /* 0x000fe400000006ff */
[----:B------:R-:W-:Y:S02]  /*9180*/  LOP3.LUT R18, R18, 0x6, RZ, 0xc0, !PT ;  /* 0x0000000612127812 */ /* 0x000fe400078ec0ff */
[----:B------:R-:W-:Y:S02]  /*9190*/  SHF.R.U32.HI R6, RZ, 0x1, R6 ;  /* 0x00000001ff067819 */ /* 0x000fe40000011606 */
[----:B------:R-:W-:-:S02]  /*91a0*/  LOP3.LUT R3, R3, 0x40, R5, 0xe2, !PT ;  /* 0x0000004003037812 */ /* 0x000fc400078ee205 */
[----:B------:R-:W-:Y:S01]  /*91b0*/  PRMT R18, R18, R19, UR42 ;  /* 0x0000002a12127e16 */ /* 0x000fe20008000013 */
[----:B------:R-:W-:Y:S01]  /*91c0*/  USHF.L.U32 UR42, UR42, 0x8, URZ ;  /* 0x000000082a2a7899 */ /* 0x000fe2000800063f */
[----:B0-----:R-:W-:Y:S02]  /*91d0*/  IADD3 R0, RZ, -R6, -R5 ;  /* 0x80000006ff007210 */ /* 0x001fe40007ffe805 */
[----:B------:R-:W-:Y:S02]  /*91e0*/  LOP3.LUT R3, R3, UR6, R6, 0xfe, !PT ;  /* 0x0000000603037c12 */ /* 0x000fe4000f8efe06 */
[----:B------:R-:W-:Y:S01]  /*91f0*/  SHF.R.S32.HI R19, RZ, 0x1f, R18 ;  /* 0x0000001fff137819 */ /* 0x000fe20000011412 */
[----:B------:R-:W-:Y:S01]  /*9200*/  IMAD R0, R4, -0x40, R0 ;  /* 0xffffffc004007824 */ /* 0x000fe200078e0200 */
[----:B------:R-:W-:Y:S01]  /*9210*/  MOV R6, UR8 ;  /* 0x0000000800067c02 */ /* 0x000fe20008000f00 */
[----:B------:R-:W-:Y:S01]  /*9220*/  ULDC UR8, c[0x0][0x284] ;  /* 0x0000a10000087ab9 */ /* 0x000fe20000000800 */
[----:B------:R-:W-:Y:S01]  /*9230*/  MOV R5, 0xfffffffe ;  /* 0xfffffffe00057802 */ /* 0x000fe20000000f00 */
[----:B------:R-:W-:-:S02]  /*9240*/  IMAD.U32 R153, RZ, RZ, UR8 ;  /* 0x00000008ff997e24 */ /* 0x000fc4000f8e00ff */
[----:B------:R-:W-:-:S03]  /*9250*/  IMAD.WIDE.U32 R6, R6, UR43, R18 ;  /* 0x0000002b06067c25 */ /* 0x000fc6000f8e0012 */
[----:B------:R-:W-:Y:S01]  /*9260*/  IADD3 R153, R153, -UR41, R0 ;  /* 0x8000002999997c10 */ /* 0x000fe2000fffe000 */
[----:B------:R-:W-:Y:S01]  /*9270*/  VIADD R7, R7, UR4 ;  /* 0x0000000407077c36 */ /* 0x000fe20008000000 */
[----:B------:R-:W-:Y:S01]  /*9280*/  ULDC UR4, c[0x0][0x288] ;  /* 0x0000a20000047ab9 */ /* 0x000fe20000000800 */
[----:B------:R-:W-:Y:S01]  /*9290*/  LOP3.LUT R0, R8, 0x3, RZ, 0xc0, !PT ;  /* 0x0000000308007812 */ /* 0x000fe200078ec0ff */
[----:B------:R-:W-:-:S04]  /*92a0*/  UISETP.GE.AND UP0, UPT, UR42, UR4, UPT ;  /* 0x000000042a00728c */ /* 0x000fc8000bf06270 */
[----:B------:R-:W-:Y:S01]  /*92b0*/  UISETP.GE.OR UP0, UPT, UR41, UR8, UP0 ;  /* 0x000000082900728c */ /* 0x000fe20008706670 */
[----:B------:R-:W-:Y:S01]  /*92c0*/  IMAD R0, R0, R5, UR4 ;  /* 0x0000000400007e24 */ /* 0x000fe2000f8e0205 */
[----:B------:R-:W-:Y:S02]  /*92d0*/  UIMAD.WIDE.U32 UR4, UR39, -0x55555555, URZ ;  /* 0xaaaaaaab270478a5 */ /* 0x000fe4000f8e003f */
[----:B------:R-:W-:Y:S01]  /*92e0*/  USEL UR8, URZ, 0x1, !UP1 ;  /* 0x000000013f087887 */ /* 0x000fe2000c800000 */
[----:B------:R-:W-:Y:S01]  /*92f0*/  VIADD R0, R0, -UR42 ;  /* 0x8000002a00007c36 */ /* 0x000fe20008000000 */
[----:B------:R-:W-:Y:S01]  /*9300*/  PLOP3.LUT P0, PT, PT, PT, UP0, 0x80, 0x0 ;  /* 0x000000000000781c */ /* 0x000fe20003f0f008 */
[----:B------:R-:W-:Y:S02]  /*9310*/  USHF.R.U32.HI UR4, URZ, 0x1, UR5 ;  /* 0x000000013f047899 */ /* 0x000fe40008011605 */
[----:B------:R-:W-:Y:S02]  /*9320*/  ULOP3.LUT UR38, UR38, UR8, URZ, 0x3c, !UPT ;  /* 0x0000000826267292 */ /* 0x000fe4000f8e3c3f */
[----:B------:R-:W-:-:S02]  /*9330*/  UIMAD UR39, UR4, -0x3, UR39 ;  /* 0xfffffffd042778a4 */ /* 0x000fc4000f8e0227 */
[----:B------:R-:W-:Y:S01]  /*9340*/  @UP2 ULOP3.LUT UR38, UR38, 0x1, UR4, 0x78, !UPT ;  /* 0x0000000126262892 */ /* 0x000fe2000f8e7804 */
[----:B------:R-:W-:-:S05]  /*9350*/  UMOV UR41, 0xffffffff ;  /* 0xffffffff00297882 */ /* 0x000fca0000000000 */
[----:B------:R-:W-:Y:S06]  /*9360*/  @P0 BRA `(.L_x_34) ;  /* 0x0000010c00e80947 */ /* 0x000fec0003800000 */
[----:B------:R-:W-:Y:S01]  /*9370*/  FSETP.NEU.AND P0, PT, R16, RZ, PT ;  /* 0x000000ff1000720b */ /* 0x000fe20003f0d000 */
[----:B------:R-:W-:Y:S01]  /*9380*/  ULDC.64 UR8, c[0x0][0x5c8] ;  /* 0x0001720000087ab9 */ /* 0x000fe20000000a00 */
[----:B------:R-:W-:Y:S01]  /*9390*/  ISETP.GT.AND P3, PT, R153, RZ, PT ;  /* 0x000000ff9900720c */ /* 0x000fe20003f64270 */
[----:B------:R-:W-:Y:S01]  /*93a0*/  UIMAD UR4, UR7, UR8, URZ ;  /* 0x00000008070472a4 */ /* 0x000fe2000f8e023f */
[----:B------:R-:W-:Y:S01]  /*93b0*/  IMAD.U32 R10, RZ, RZ, UR9 ;  /* 0x00000009ff0a7e24 */ /* 0x000fe2000f8e00ff */
[----:B------:R-:W-:Y:S01]  /*93c0*/  BSSY B0, `(.L_x_34) ;  /* 0x00010f4000007945 */ /* 0x000fe20003800000 */
[----:B------:R-:W-:Y:S01]  /*93d0*/  IMAD.WIDE.U32 R6, R3, UR8, R6 ;  /* 0x0000000803067c25 */ /* 0x000fe2000f8e0006 */
[----:B------:R-:W-:-:S03]  /*93e0*/  ISETP.GT.AND P1, PT, R0, RZ, P3 ;  /* 0x000000ff0000720c */ /* 0x000fc60001f24270 */
[----:B------:R-:W-:-:S05]  /*93f0*/  IMAD R10, R3, R10, UR4 ;  /* 0x00000004030a7e24 */ /* 0x000fca000f8e020a */
[----:B------:R-:W-:Y:S01]  /*9400*/  IADD3 R10, R7, R10, RZ ;  /* 0x0000000a070a7210 */ /* 0x000fe20007ffe0ff */
[----:B------:R-:W-:Y:S06]  /*9410*/  @!P0 BRA `(.L_x_35) ;  /* 0x000000b800108947 */ /* 0x000fec0003800000 */
[----:B------:R-:W0:Y:S01]  /*9420*/  LDC.64 R22, c[0x0][0x5b8] ;  /* 0x00016e00ff167b82 */ /* 0x000e220000000a00 */
[----:B------:R-:W2:Y:S01]  /*9430*/  LDL.LU R11, [R1] ;  /* 0x00000000010b7983 */ /* 0x000ea20000300800 */
[----:B------:R-:W-:-:S06]  /*9440*/  ULDC.64 UR4, c[0x0][0x5c0] ;  /* 0x0001700000047ab9 */ /* 0x000fcc0000000a00 */
[----:B------:R-:W1:Y:S08]  /*9450*/  LDC.64 R14, c[0x0][0x5b0] ;  /* 0x00016c00ff0e7b82 */ /* 0x000e700000000a00 */
[----:B------:R-:W3:Y:S01]  /*9460*/  LDC.64 R12, c[0x0][0x5a8] ;  /* 0x00016a00ff0c7b82 */ /* 0x000ee20000000a00 */
[C---:B0-----:R-:W-:Y:S02]  /*9470*/  IMAD R159, R22.reuse, UR10, RZ ;  /* 0x0000000a169f7c24 */ /* 0x041fe4000f8e02ff */
[----:B------:R-:W-:-:S04]  /*9480*/  IMAD.WIDE.U32 R154, R22, UR43, R18 ;  /* 0x0000002b169a7c25 */ /* 0x000fc8000f8e0012 */
[----:B------:R-:W-:Y:S02]  /*9490*/  IMAD R159, R23, UR43, R159 ;  /* 0x0000002b179f7c24 */ /* 0x000fe4000f8e029f */
[----:B-1----:R-:W-:Y:S02]  /*94a0*/  IMAD R158, R14, UR7, RZ ;  /* 0x000000070e9e7c24 */ /* 0x002fe4000f8e02ff */
[----:B------:R-:W-:Y:S02]  /*94b0*/  IMAD.IADD R21, R155, 0x1, R159 ;  /* 0x000000019b157824 */ /* 0x000fe400078e029f */
[----:B------:R-:W-:Y:S02]  /*94c0*/  IMAD.MOV.U32 R20, RZ, RZ, R154 ;  /* 0x000000ffff147224 */ /* 0x000fe400078e009a */
[C---:B------:R-:W-:Y:S02]  /*94d0*/  IMAD R158, R3.reuse, R15, R158 ;  /* 0x0000000f039e7224 */ /* 0x040fe400078e029e */
[----:B------:R-:W-:-:S05]  /*94e0*/  IMAD.WIDE.U32 R4, R3, R14, R20 ;  /* 0x0000000e03047225 */ /* 0x000fca00078e0014 */
[----:B------:R-:W-:Y:S02]  /*94f0*/  IADD3 R5, R5, R158, RZ ;  /* 0x0000009e05057210 */ /* 0x000fe40007ffe0ff */
[----:B---3--:R-:W-:-:S04]  /*9500*/  LEA R8, P0, R4, R12, 0x1 ;  /* 0x0000000c04087211 */ /* 0x008fc800078008ff */
[----:B------:R-:W-:-:S05]  /*9510*/  LEA.HI.X R9, R4, R13, R5, 0x1, P0 ;  /* 0x0000000d04097211 */ /* 0x000fca00000f0c05 */
[----:B------:R-:W3:Y:S01]  /*9520*/  @P1 LDG.E.LTC128B.U16 R23, desc[UR36][R8.64] ;  /* 0x0000002408171981 */ /* 0x000ee2000c1e1520 */
[----:B------:R-:W-:Y:S01]  /*9530*/  BSSY B1, `(.L_x_36) ;  /* 0x0000011000017945 */ /* 0x000fe20003800000 */
[----:B---3--:R-:W-:-:S05]  /*9540*/  HADD2.F32 R4, -RZ, R23.H0_H0 ;  /* 0x20000017ff047230 */ /* 0x008fca0000004100 */
[----:B------:R-:W-:-:S04]  /*9550*/  FMUL R4, R4, R16 ;  /* 0x0000001004047220 */ /* 0x000fc80000400000 */
[----:B--2---:R-:W-:Y:S01]  /*9560*/  FFMA R7, R11, R2, R4 ;  /* 0x000000020b077223 */ /* 0x004fe20000000004 */
[----:B------:R-:W-:-:S04]  /*9570*/  LEA R4, P0, R6, UR4, 0x1 ;  /* 0x0000000406047c11 */ /* 0x000fc8000f8008ff */
[----:B------:R-:W-:Y:S02]  /*9580*/  LEA.HI.X R5, R6, UR5, R10, 0x1, P0 ;  /* 0x0000000506057c11 */ /* 0x000fe400080f0c0a */
[----:B------:R-:W-:-:S05]  /*9590*/  F2FP.F16.F32.PACK_AB R6, RZ, R7 ;  /* 0x00000007ff06723e */ /* 0x000fca00000000ff */
[----:B------:R0:W-:Y:S02]  /*95a0*/  @P1 STG.E.U16 desc[UR36][R4.64], R6 ;  /* 0x0000000604001986 */ /* 0x0001e4000c101524 */
[----:B0-----:R-:W-:-:S04]  /*95b0*/  IMAD.WIDE.U32 R6, R3, R14, R18 ;  /* 0x0000000e03067225 */ /* 0x001fc800078e0012 */
[----:B------:R-:W-:Y:S02]  /*95c0*/  IMAD.IADD R7, R158, 0x1, R7 ;  /* 0x000000019e077824 */ /* 0x000fe400078e0207 */
[----:B------:R-:W-:-:S04]  /*95d0*/  IMAD.WIDE.U32 R6, R22, UR43, R6 ;  /* 0x0000002b16067c25 */ /* 0x000fc8000f8e0006 */
[----:B------:R-:W-:Y:S01]  /*95e0*/  IMAD.IADD R7, R159, 0x1, R7 ;  /* 0x000000019f077824 */ /* 0x000fe200078e0207 */
[----:B------:R-:W-:-:S04]  /*95f0*/  LEA R10, P0, R6, R12, 0x1 ;  /* 0x0000000c060a7211 */ /* 0x000fc800078008ff */
[----:B------:R-:W-:Y:S02]  /*9600*/  LEA.HI.X R11, R6, R13, R7, 0x1, P0 ;  /* 0x0000000d060b7211 */ /* 0x000fe400000f0c07 */
[----:B------:R-:W-:-:S13]  /*9610*/  ISETP.GT.AND P0, PT, R0, 0x1, P3 ;  /* 0x000000010000780c */ /* 0x000fda0001f04270 */
[----:B------:R-:W-:Y:S05]  /*9620*/  @!P0 BRA `(.L_x_37) ;  /* 0x0000000000048947 */ /* 0x000fea0003800000 */
[----:B------:R0:W5:Y:S02]  /*9630*/  LDG.E.LTC128B.U16 R23, desc[UR36][R10.64+0x2] ;  /* 0x000002240a177981 */ /* 0x000164000c1e1520 */
.L_x_37:
[----:B------:R-:W-:Y:S05]  /*9640*/  BSYNC B1 ;  /* 0x0000000000017941 */ /* 0x000fea0003800000 */
.L_x_36:
[----:B------:R-:W2:Y:S01]  /*9650*/  LDL.LU R7, [R1+0x4] ;  /* 0x0000040001077983 */ /* 0x000ea20000300800 */
[----:B-----5:R-:W-:Y:S01]  /*9660*/  HADD2.F32 R6, -RZ, R23.H0_H0 ;  /* 0x20000017ff067230 */ /* 0x020fe20000004100 */
[C---:B------:R-:W-:Y:S02]  /*9670*/  SHF.L.U64.HI R157, R14.reuse, 0x3, R15 ;  /* 0x000000030e9d7819 */ /* 0x040fe4000001020f */
[----:B------:R-:W-:Y:S01]  /*9680*/  SHF.L.U32 R156, R14, 0x3, RZ ;  /* 0x000000030e9c7819 */ /* 0x000fe200000006ff */
[----:B------:R-:W3:Y:S01]  /*9690*/  LDL.LU R160, [R1+0x8] ;  /* 0x0000080001a07983 */ /* 0x000ee20000300800 */
[----:B------:R-:W-:-:S04]  /*96a0*/  FMUL R6, R6, R16 ;  /* 0x0000001006067220 */ /* 0x000fc80000400000 */
[----:B--2---:R-:W-:-:S05]  /*96b0*/  FFMA R6, R7, R2, R6 ;  /* 0x0000000207067223 */ /* 0x004fca0000000006 */
[----:B------:R-:W-:-:S05]  /*96c0*/  F2FP.F16.F32.PACK_AB R6, RZ, R6 ;  /* 0x00000006ff06723e */ /* 0x000fca00000000ff */
[----:B------:R1:W-:Y:S01]  /*96d0*/  @P0 STG.E.U16 desc[UR36][R4.64+0x2], R6 ;  /* 0x0000020604000986 */ /* 0x0003e2000c101524 */
[----:B------:R-:W-:-:S04]  /*96e0*/  ISETP.GT.AND P0, PT, R153, 0x8, PT ;  /* 0x000000089900780c */ /* 0x000fc80003f04270 */
[----:B------:R-:W-:Y:S01]  /*96f0*/  ISETP.GT.AND P1, PT, R0, RZ, P0 ;  /* 0x000000ff0000720c */ /* 0x000fe20000724270 */
[----:B-1----:R-:W-:-:S04]  /*9700*/  IMAD.WIDE.U32 R6, R3, R14, R156 ;  /* 0x0000000e03067225 */ /* 0x002fc800078e009c */
[----:B------:R-:W-:Y:S01]  /*9710*/  IMAD.IADD R158, R158, 0x1, R7 ;  /* 0x000000019e9e7824 */ /* 0x000fe200078e0207 */
[----:B------:R-:W-:-:S05]  /*9720*/  IADD3 R7, P2, R154, R6, RZ ;  /* 0x000000069a077210 */ /* 0x000fca0007f5e0ff */
[----:B------:R-:W-:Y:S01]  /*9730*/  IMAD.X R9, R158, 0x1, R21, P2 ;  /* 0x000000019e097824 */ /* 0x000fe200010e0615 */
[----:B------:R-:W-:-:S04]  /*9740*/  LEA R8, P2, R7, R12, 0x1 ;  /* 0x0000000c07087211 */ /* 0x000fc800078408ff */
[----:B------:R-:W-:-:S05]  /*9750*/  LEA.HI.X R9, R7, R13, R9, 0x1, P2 ;  /* 0x0000000d07097211 */ /* 0x000fca00010f0c09 */
[----:B------:R1:W2:Y:S01]  /*9760*/  @P1 LDG.E.LTC128B.U16 R23, desc[UR36][R8.64] ;  /* 0x0000002408171981 */ /* 0x0002a2000c1e1520 */
[----:B------:R-:W-:Y:S01]  /*9770*/  IADD3 R6, P2, R18, R6, RZ ;  /* 0x0000000612067210 */ /* 0x000fe20007f5e0ff */
[----:B------:R-:W-:Y:S01]  /*9780*/  BSSY B1, `(.L_x_38) ;  /* 0x0000016000017945 */ /* 0x000fe20003800000 */
[----:B------:R-:W-:Y:S02]  /*9790*/  ISETP.GT.AND P4, PT, R0, 0x1, P0 ;  /* 0x000000010000780c */ /* 0x000fe40000784270 */
[----:B------:R-:W-:Y:S01]  /*97a0*/  IADD3.X R7, R19, R158, RZ, P2, !PT ;  /* 0x0000009e13077210 */ /* 0x000fe200017fe4ff */
[----:B------:R-:W-:Y:S02]  /*97b0*/  IMAD.U32 R158, RZ, RZ, UR9 ;  /* 0x00000009ff9e7e24 */ /* 0x000fe4000f8e00ff */
[----:B------:R-:W-:-:S04]  /*97c0*/  IMAD.WIDE.U32 R6, R22, UR43, R6 ;  /* 0x0000002b16067c25 */ /* 0x000fc8000f8e0006 */
[----:B------:R-:W-:Y:S01]  /*97d0*/  IMAD.IADD R7, R159, 0x1, R7 ;  /* 0x000000019f077824 */ /* 0x000fe200078e0207 */
[----:B-1----:R-:W-:-:S04]  /*97e0*/  LEA R8, P2, R6, R12, 0x1 ;  /* 0x0000000c06087211 */ /* 0x002fc800078408ff */
[----:B------:R-:W-:Y:S01]  /*97f0*/  LEA.HI.X R9, R6, R13, R7, 0x1, P2 ;  /* 0x0000000d06097211 */ /* 0x000fe200010f0c07 */
[----:B--2---:R-:W-:-:S05]  /*9800*/  HADD2.F32 R6, -RZ, R23.H0_H0 ;  /* 0x20000017ff067230 */ /* 0x004fca0000004100 */
[----:B------:R-:W-:-:S04]  /*9810*/  FMUL R6, R6, R16 ;  /* 0x0000001006067220 */ /* 0x000fc80000400000 */
[----:B---3--:R-:W-:Y:S01]  /*9820*/  FFMA R7, R160, R2, R6 ;  /* 0x00000002a0077223 */ /* 0x008fe20000000006 */
[----:B------:R-:W-:Y:S01]  /*9830*/  IMAD.U32 R160, RZ, RZ, UR8 ;  /* 0x00000008ffa07e24 */ /* 0x000fe2000f8e00ff */
[----:B------:R-:W-:-:S03]  /*9840*/  MOV R6, UR8 ;  /* 0x0000000800067c02 */ /* 0x000fc60008000f00 */
[----:B------:R-:W-:Y:S01]  /*9850*/  IMAD.SHL.U32 R160, R160, 0x10, RZ ;  /* 0x00000010a0a07824 */ /* 0x000fe200078e00ff */
[----:B------:R-:W-:Y:S02]  /*9860*/  SHF.L.U64.HI R158, R6, 0x4, R158 ;  /* 0x00000004069e7819 */ /* 0x000fe4000001029e */
[----:B------:R-:W-:Y:S02]  /*9870*/  F2FP.F16.F32.PACK_AB R7, RZ, R7 ;  /* 0x00000007ff07723e */ /* 0x000fe400000000ff */
[----:B------:R-:W-:Y:S02]  /*9880*/  IADD3 R6, P2, R160, R4, RZ ;  /* 0x00000004a0067210 */ /* 0x000fe40007f5e0ff */
[----:B------:R-:W-:Y:S02]  /*9890*/  PRMT R161, R7, 0x7610, R161 ;  /* 0x0000761007a17816 */ /* 0x000fe400000000a1 */
[----:B------:R-:W-:-:S05]  /*98a0*/  IADD3.X R7, R158, R5, RZ, P2, !PT ;  /* 0x000000059e077210 */ /* 0x000fca00017fe4ff */
[----:B------:R1:W-:Y:S01]  /*98b0*/  @P1 STG.E.U16 desc[UR36][R6.64], R161 ;  /* 0x000000a106001986 */ /* 0x0003e2000c101524 */
[----:B------:R-:W-:Y:S05]  /*98c0*/  @!P4 BRA `(.L_x_39) ;  /* 0x000000000004c947 */ /* 0x000fea0003800000 */
[----:B------:R2:W5:Y:S02]  /*98d0*/  LDG.E.LTC128B.U16 R23, desc[UR36][R8.64+0x2] ;  /* 0x0000022408177981 */ /* 0x000564000c1e1520 */
.L_x_39:
[----:B------:R-:W-:Y:S05]  /*98e0*/  BSYNC B1 ;  /* 0x0000000000017941 */ /* 0x000fea0003800000 */
.L_x_38:
[----:B------:R-:W3:Y:S01]  /*98f0*/  LDL.LU R162, [R1+0xc] ;  /* 0x00000c0001a27983 */ /* 0x000ee20000300800 */
[----:B-1---5:R-:W-:Y:S01]  /*9900*/  HADD2.F32 R161, -RZ, R23.H0_H0 ;  /* 0x20000017ffa17230 */ /* 0x022fe20000004100 */
[----:B------:R-:W-:Y:S01]  /*9910*/  ISETP.GT.AND P1, PT, R0, 0x8, P3 ;  /* 0x000000080000780c */ /* 0x000fe20001f24270 */
[----:B------:R-:W-:Y:S03]  /*9920*/  BSSY B1, `(.L_x_40) ;  /* 0x0000007000017945 */ /* 0x000fe60003800000 */
[----:B------:R-:W-:-:S04]  /*9930*/  FMUL R161, R161, R16 ;  /* 0x00000010a1a17220 */ /* 0x000fc80000400000 */
[----:B---3--:R-:W-:-:S05]  /*9940*/  FFMA R161, R162, R2, R161 ;  /* 0x00000002a2a17223 */ /* 0x008fca00000000a1 */
[----:B------:R-:W-:-:S05]  /*9950*/  F2FP.F16.F32.PACK_AB R161, RZ, R161 ;  /* 0x000000a1ffa1723e */ /* 0x000fca00000000ff */
[----:B------:R1:W-:Y:S01]  /*9960*/  @P4 STG.E.U16 desc[UR36][R6.64+0x2], R161 ;  /* 0x000002a106004986 */ /* 0x0003e2000c101524 */
[----:B------:R-:W-:Y:S05]  /*9970*/  @!P1 BRA `(.L_x_41) ;  /* 0x0000000000049947 */ /* 0x000fea0003800000 */
[----:B------:R3:W5:Y:S02]  /*9980*/  LDG.E.LTC128B.U16 R23, desc[UR36][R10.64+0x10] ;  /* 0x000010240a177981 */ /* 0x000764000c1e1520 */
.L_x_41:
[----:B------:R-:W-:Y:S05]  /*9990*/  BSYNC B1 ;  /* 0x0000000000017941 */ /* 0x000fea0003800000 */
.L_x_40:
[----:B------:R-:W4:Y:S01]  /*99a0*/  LDL.LU R162, [R1+0x10] ;  /* 0x0000100001a27983 */ /* 0x000f220000300800 */
[----:B-1---5:R-:W-:Y:S01]  /*99b0*/  HADD2.F32 R161, -RZ, R23.H0_H0 ;  /* 0x20000017ffa17230 */ /* 0x022fe20000004100 */
[----:B------:R-:W-:Y:S01]  /*99c0*/  ISETP.GT.AND P2, PT, R0, 0x9, P3 ;  /* 0x000000090000780c */ /* 0x000fe20001f44270 */
[----:B------:R-:W-:Y:S03]  /*99d0*/  BSSY B1, `(.L_x_42) ;  /* 0x0000007000017945 */ /* 0x000fe60003800000 */
[----:B------:R-:W-:-:S04]  /*99e0*/  FMUL R161, R161, R16 ;  /* 0x00000010a1a17220 */ /* 0x000fc80000400000 */
[----:B----4-:R-:W-:-:S05]  /*99f0*/  FFMA R161, R162, R2, R161 ;  /* 0x00000002a2a17223 */ /* 0x010fca00000000a1 */
[----:B------:R-:W-:-:S05]  /*9a00*/  F2FP.F16.F32.PACK_AB R161, RZ, R161 ;  /* 0x000000a1ffa1723e */ /* 0x000fca00000000ff */
[----:B------:R1:W-:Y:S01]  /*9a10*/  @P1 STG.E.U16 desc[UR36][R4.64+0x10], R161 ;  /* 0x000010a104001986 */ /* 0x0003e2000c101524 */
[----:B------:R-:W-:Y:S05]  /*9a20*/  @!P2 BRA `(.L_x_43) ;  /* 0x000000000004a947 */ /* 0x000fea0003800000 */
[----:B------:R4:W5:Y:S02]  /*9a30*/  LDG.E.LTC128B.U16 R23, desc[UR36][R10.64+0x12] ;  /* 0x000012240a177981 */ /* 0x000964000c1e1520 */
.L_x_43:
[----:B------:R-:W-:Y:S05]  /*9a40*/  BSYNC B1 ;  /* 0x0000000000017941 */ /* 0x000fea0003800000 */
.L_x_42:
[----:B------:R-:W2:Y:S01]  /*9a50*/  LDL.LU R162, [R1+0x14] ;  /* 0x0000140001a27983 */ /* 0x000ea20000300800 */
[----:B-1---5:R-:W-:Y:S01]  /*9a60*/  HADD2.F32 R161, -RZ, R23.H0_H0 ;  /* 0x20000017ffa17230 */ /* 0x022fe20000004100 */
[----:B------:R-:W-:Y:S01]  /*9a70*/  ISETP.GT.AND P1, PT, R0, 0x8, P0 ;  /* 0x000000080000780c */ /* 0x000fe20000724270 */
[----:B------:R-:W-:Y:S03]  /*9a80*/  BSSY B1, `(.L_x_44) ;  /* 0x0000007000017945 */ /* 0x000fe60003800000 */
[----:B------:R-:W-:-:S04]  /*9a90*/  FMUL R161, R161, R16 ;  /* 0x00000010a1a17220 */ /* 0x000fc80000400000 */
[----:B--2---:R-:W-:-:S05]  /*9aa0*/  FFMA R161, R162, R2, R161 ;  /* 0x00000002a2a17223 */ /* 0x004fca00000000a1 */
[----:B------:R-:W-:-:S05]  /*9ab0*/  F2FP.F16.F32.PACK_AB R161, RZ, R161 ;  /* 0x000000a1ffa1723e */ /* 0x000fca00000000ff */
[----:B------:R1:W-:Y:S01]  /*9ac0*/  @P2 STG.E.U16 desc[UR36][R4.64+0x12], R161 ;  /* 0x000012a104002986 */ /* 0x0003e2000c101524 */
[----:B------:R-:W-:Y:S05]  /*9ad0*/  @!P1 BRA `(.L_x_45) ;  /* 0x0000000000049947 */ /* 0x000fea0003800000 */
[----:B------:R2:W5:Y:S02]  /*9ae0*/  LDG.E.LTC128B.U16 R23, desc[UR36][R8.64+0x10] ;  /* 0x0000102408177981 */ /* 0x000564000c1e1520 */
.L_x_45:
[----:B------:R-:W-:Y:S05]  /*9af0*/  BSYNC B1 ;  /* 0x0000000000017941 */ /* 0x000fea0003800000 */
.L_x_44:
        /* <DEDUP_REMOVED lines=10> */
.L_x_47:
[----:B------:R-:W-:Y:S05]  /*9ba0*/  BSYNC B1 ;  /* 0x0000000000017941 */ /* 0x000fea0003800000 */
.L_x_46:
        /* <DEDUP_REMOVED lines=10> */
.L_x_49:
[----:B------:R-:W-:Y:S05]  /*9c50*/  BSYNC B1 ;  /* 0x0000000000017941 */ /* 0x000fea0003800000 */
.L_x_48:
        /* <DEDUP_REMOVED lines=10> */
.L_x_51:
[----:B------:R-:W-:Y:S05]  /*9d00*/  BSYNC B1 ;  /* 0x0000000000017941 */ /* 0x000fea0003800000 */
.L_x_50:
        /* <DEDUP_REMOVED lines=10> */
.L_x_53:
[----:B------:R-:W-:Y:S05]  /*9db0*/  BSYNC B1 ;  /* 0x0000000000017941 */ /* 0x000fea0003800000 */
.L_x_52:
        /* <DEDUP_REMOVED lines=10> */
.L_x_55:
[----:B------:R-:W-:Y:S05]  /*9e60*/  BSYNC B1 ;  /* 0x0000000000017941 */ /* 0x000fea0003800000 */
.L_x_54:
        /* <DEDUP_REMOVED lines=10> */
.L_x_57:
[----:B------:R-:W-:Y:S05]  /*9f10*/  BSYNC B1 ;  /* 0x0000000000017941 */ /* 0x000fea0003800000 */
.L_x_56:
        /* <DEDUP_REMOVED lines=10> */
.L_x_59:
[----:B------:R-:W-:Y:S05]  /*9fc0*/  BSYNC B1 ;  /* 0x0000000000017941 */ /* 0x000fea0003800000 */
.L_x_58:
        /* <DEDUP_REMOVED lines=10> */
.L_x_61:
[----:B------:R-:W-:Y:S05]  /*a070*/  BSYNC B1 ;  /* 0x0000000000017941 */ /* 0x000fea0003800000 */
.L_x_60:
        /* <DEDUP_REMOVED lines=10> */
.L_x_63:
[----:B------:R-:W-:Y:S05]  /*a120*/  BSYNC B1 ;  /* 0x0000000000017941 */ /* 0x000fea0003800000 */
.L_x_62:
        /* <DEDUP_REMOVED lines=10> */
.L_x_65:
[----:B------:R-:W-:Y:S05]  /*a1d0*/  BSYNC B1 ;  /* 0x0000000000017941 */ /* 0x000fea0003800000 */
.L_x_64:
        /* <DEDUP_REMOVED lines=10> */
.L_x_67:
[----:B------:R-:W-:Y:S05]  /*a280*/  BSYNC B1 ;  /* 0x0000000000017941 */ /* 0x000fea0003800000 */
.L_x_66:
        /* <DEDUP_REMOVED lines=10> */
.L_x_69:
[----:B------:R-:W-:Y:S05]  /*a330*/  BSYNC B1 ;  /* 0x0000000000017941 */ /* 0x000fea0003800000 */
.L_x_68:
        /* <DEDUP_REMOVED lines=10> */
.L_x_71:
[----:B------:R-:W-:Y:S05]  /*a3e0*/  BSYNC B1 ;  /* 0x0000000000017941 */ /* 0x000fea0003800000 */
.L_x_70:
        /* <DEDUP_REMOVED lines=10> */
.L_x_73:
[----:B------:R-:W-:Y:S05]  /*a490*/  BSYNC B1 ;  /* 0x0000000000017941 */ /* 0x000fea0003800000 */
.L_x_72:
        /* <DEDUP_REMOVED lines=10> */
.L_x_75:
[----:B------:R-:W-:Y:S05]  /*a540*/  BSYNC B1 ;  /* 0x0000000000017941 */ /* 0x000fea0003800000 */
.L_x_74:
        /* <DEDUP_REMOVED lines=10> */
.L_x_77:
[----:B------:R-:W-:Y:S05]  /*a5f0*/  BSYNC B1 ;  /* 0x0000000000017941 */ /* 0x000fea0003800000 */
.L_x_76:
        /* <DEDUP_REMOVED lines=10> */
.L_x_79:
[----:B------:R-:W-:Y:S05]  /*a6a0*/  BSYNC B1 ;  /* 0x0000000000017941 */ /* 0x000fea0003800000 */
.L_x_78:
        /* <DEDUP_REMOVED lines=10> */
.L_x_81:
[----:B------:R-:W-:Y:S05]  /*a750*/  BSYNC B1 ;  /* 0x0000000000017941 */ /* 0x000fea0003800000 */
.L_x_80:
        /* <DEDUP_REMOVED lines=10> */
.L_x_83:
[----:B------:R-:W-:Y:S05]  /*a800*/  BSYNC B1 ;  /* 0x0000000000017941 */ /* 0x000fea0003800000 */
.L_x_82:
        /* <DEDUP_REMOVED lines=10> */
.L_x_85:
[----:B------:R-:W-:Y:S05]  /*a8b0*/  BSYNC B1 ;  /* 0x0000000000017941 */ /* 0x000fea0003800000 */
.L_x_84:
        /* <DEDUP_REMOVED lines=10> */
.L_x_87:
[----:B------:R-:W-:Y:S05]  /*a960*/  BSYNC B1 ;  /* 0x0000000000017941 */ /* 0x000fea0003800000 */
.L_x_86:
        /* <DEDUP_REMOVED lines=10> */
.L_x_89:
[----:B------:R-:W-:Y:S05]  /*aa10*/  BSYNC B1 ;  /* 0x0000000000017941 */ /* 0x000fea0003800000 */
.L_x_88:
        /* <DEDUP_REMOVED lines=10> */
.L_x_91:
[----:B------:R-:W-:Y:S05]  /*aac0*/  BSYNC B1 ;  /* 0x0000000000017941 */ /* 0x000fea0003800000 */
.L_x_90:
        /* <DEDUP_REMOVED lines=10> */
.L_x_93:
[----:B------:R-:W-:Y:S05]  /*ab70*/  BSYNC B1 ;  /* 0x0000000000017941 */ /* 0x000fea0003800000 */
.L_x_92:
        /* <DEDUP_REMOVED lines=10> */
.L_x_95:
[----:B------:R-:W-:Y:S05]  /*ac20*/  BSYNC B1 ;  /* 0x0000000000017941 */ /* 0x000fea0003800000 */
.L_x_94:
        /* <DEDUP_REMOVED lines=10> */
.L_x_97:
[----:B------:R-:W-:Y:S05]  /*acd0*/  BSYNC B1 ;  /* 0x0000000000017941 */ /* 0x000fea0003800000 */
.L_x_96:
        /* <DEDUP_REMOVED lines=10> */
.L_x_99:
[----:B------:R-:W-:Y:S05]  /*ad80*/  BSYNC B1 ;  /* 0x0000000000017941 */ /* 0x000fea0003800000 */
.L_x_98:
        /* <DEDUP_REMOVED lines=10> */
.L_x_101:
[----:B------:R-:W-:Y:S05]  /*ae30*/  BSYNC B1 ;  /* 0x0000000000017941 */ /* 0x000fea0003800000 */
.L_x_100:
        /* <DEDUP_REMOVED lines=10> */
.L_x_103:
[----:B------:R-:W-:Y:S05]  /*aee0*/  BSYNC B1 ;  /* 0x0000000000017941 */ /* 0x000fea0003800000 */
.L_x_102:
        /* <DEDUP_REMOVED lines=10> */
.L_x_105:
[----:B------:R-:W-:Y:S05]  /*af90*/  BSYNC B1 ;  /* 0x0000000000017941 */ /* 0x000fea0003800000 */
.L_x_104:
        /* <DEDUP_REMOVED lines=10> */
.L_x_107:
[----:B------:R-:W-:Y:S05]  /*b040*/  BSYNC B1 ;  /* 0x0000000000017941 */ /* 0x000fea0003800000 */
.L_x_106:
        /* <DEDUP_REMOVED lines=10> */
.L_x_109:
[----:B------:R-:W-:Y:S05]  /*b0f0*/  BSYNC B1 ;  /* 0x0000000000017941 */ /* 0x000fea0003800000 */
.L_x_108:
        /* <DEDUP_REMOVED lines=10> */
.L_x_111:
[----:B------:R-:W-:Y:S05]  /*b1a0*/  BSYNC B1 ;  /* 0x0000000000017941 */ /* 0x000fea0003800000 */
.L_x_110:
        /* <DEDUP_REMOVED lines=10> */
.L_x_113:
[----:B------:R-:W-:Y:S05]  /*b250*/  BSYNC B1 ;  /* 0x0000000000017941 */ /* 0x000fea0003800000 */
.L_x_112:
        /* <DEDUP_REMOVED lines=10> */
.L_x_115:
[----:B------:R-:W-:Y:S05]  /*b300*/  BSYNC B1 ;  /* 0x0000000000017941 */ /* 0x000fea0003800000 */
.L_x_114:
        /* <DEDUP_REMOVED lines=10> */
.L_x_117:
[----:B------:R-:W-:Y:S05]  /*b3b0*/  BSYNC B1 ;  /* 0x0000000000017941 */ /* 0x000fea0003800000 */
.L_x_116:
        /* <DEDUP_REMOVED lines=10> */
.L_x_119:
[----:B------:R-:W-:Y:S05]  /*b460*/  BSYNC B1 ;  /* 0x0000000000017941 */ /* 0x000fea0003800000 */
.L_x_118:
        /* <DEDUP_REMOVED lines=10> */
.L_x_121:
[----:B------:R-:W-:Y:S05]  /*b510*/  BSYNC B1 ;  /* 0x0000000000017941 */ /* 0x000fea0003800000 */
.L_x_120:
        /* <DEDUP_REMOVED lines=10> */
.L_x_123:
[----:B------:R-:W-:Y:S05]  /*b5c0*/  BSYNC B1 ;  /* 0x0000000000017941 */ /* 0x000fea0003800000 */
.L_x_122:
        /* <DEDUP_REMOVED lines=10> */
.L_x_125:
[----:B------:R-:W-:Y:S05]  /*b670*/  BSYNC B1 ;  /* 0x0000000000017941 */ /* 0x000fea0003800000 */
.L_x_124:
        /* <DEDUP_REMOVED lines=10> */
.L_x_127:
[----:B------:R-:W-:Y:S05]  /*b720*/  BSYNC B1 ;  /* 0x0000000000017941 */ /* 0x000fea0003800000 */
.L_x_126:
        /* <DEDUP_REMOVED lines=10> */
.L_x_129:
[----:B------:R-:W-:Y:S05]  /*b7d0*/  BSYNC B1 ;  /* 0x0000000000017941 */ /* 0x000fea0003800000 */
.L_x_128:
        /* <DEDUP_REMOVED lines=10> */
.L_x_131:
[----:B------:R-:W-:Y:S05]  /*b880*/  BSYNC B1 ;  /* 0x0000000000017941 */ /* 0x000fea0003800000 */
.L_x_130:
        /* <DEDUP_REMOVED lines=10> */
.L_x_133:
[----:B------:R-:W-:Y:S05]  /*b930*/  BSYNC B1 ;  /* 0x0000000000017941 */ /* 0x000fea0003800000 */
.L_x_132:
        /* <DEDUP_REMOVED lines=10> */
.L_x_135:
[----:B------:R-:W-:Y:S05]  /*b9e0*/  BSYNC B1 ;  /* 0x0000000000017941 */ /* 0x000fea0003800000 */
.L_x_134:
        /* <DEDUP_REMOVED lines=10> */
.L_x_137:
[----:B------:R-:W-:Y:S05]  /*ba90*/  BSYNC B1 ;  /* 0x0000000000017941 */ /* 0x000fea0003800000 */
.L_x_136:
        /* <DEDUP_REMOVED lines=10> */
.L_x_139:
[----:B------:R-:W-:Y:S05]  /*bb40*/  BSYNC B1 ;  /* 0x0000000000017941 */ /* 0x000fea0003800000 */
.L_x_138:
        /* <DEDUP_REMOVED lines=10> */
.L_x_141:
[----:B------:R-:W-:Y:S05]  /*bbf0*/  BSYNC B1 ;  /* 0x0000000000017941 */ /* 0x000fea0003800000 */
.L_x_140:
        /* <DEDUP_REMOVED lines=10> */
.L_x_143:
[----:B------:R-:W-:Y:S05]  /*bca0*/  BSYNC B1 ;  /* 0x0000000000017941 */ /* 0x000fea0003800000 */
.L_x_142:
        /* <DEDUP_REMOVED lines=10> */
.L_x_145:
[----:B------:R-:W-:Y:S05]  /*bd50*/  BSYNC B1 ;  /* 0x0000000000017941 */ /* 0x000fea0003800000 */
.L_x_144:
        /* <DEDUP_REMOVED lines=10> */
.L_x_147:
[----:B------:R-:W-:Y:S05]  /*be00*/  BSYNC B1 ;  /* 0x0000000000017941 */ /* 0x000fea0003800000 */
.L_x_146:
        /* <DEDUP_REMOVED lines=10> */
.L_x_149:
[----:B------:R-:W-:Y:S05]  /*beb0*/  BSYNC B1 ;  /* 0x0000000000017941 */ /* 0x000fea0003800000 */
.L_x_148:
        /* <DEDUP_REMOVED lines=10> */
.L_x_151:
[----:B------:R-:W-:Y:S05]  /*bf60*/  BSYNC B1 ;  /* 0x0000000000017941 */ /* 0x000fea0003800000 */
.L_x_150:
        /* <DEDUP_REMOVED lines=10> */
.L_x_153:
[----:B------:R-:W-:Y:S05]  /*c010*/  BSYNC B1 ;  /* 0x0000000000017941 */ /* 0x000fea0003800000 */
.L_x_152:
        /* <DEDUP_REMOVED lines=10> */
.L_x_155:
[----:B------:R-:W-:Y:S05]  /*c0c0*/  BSYNC B1 ;  /* 0x0000000000017941 */ /* 0x000fea0003800000 */
.L_x_154:
        /* <DEDUP_REMOVED lines=10> */
.L_x_157:
[----:B------:R-:W-:Y:S05]  /*c170*/  BSYNC B1 ;  /* 0x0000000000017941 */ /* 0x000fea0003800000 */
.L_x_156:
        /* <DEDUP_REMOVED lines=10> */
.L_x_159:
[----:B------:R-:W-:Y:S05]  /*c220*/  BSYNC B1 ;  /* 0x0000000000017941 */ /* 0x000fea0003800000 */
.L_x_158:
        /* <DEDUP_REMOVED lines=10> */
.L_x_161:
[----:B------:R-:W-:Y:S05]  /*c2d0*/  BSYNC B1 ;  /* 0x0000000000017941 */ /* 0x000fea0003800000 */
.L_x_160:
        /* <DEDUP_REMOVED lines=10> */
.L_x_163:
[----:B------:R-:W-:Y:S05]  /*c380*/  BSYNC B1 ;  /* 0x0000000000017941 */ /* 0x000fea0003800000 */
.L_x_162:
        /* <DEDUP_REMOVED lines=10> */
.L_x_165:
[----:B------:R-:W-:Y:S05]  /*c430*/  BSYNC B1 ;  /* 0x0000000000017941 */ /* 0x000fea0003800000 */
.L_x_164:
        /* <DEDUP_REMOVED lines=10> */
.L_x_167:
[----:B------:R-:W-:Y:S05]  /*c4e0*/  BSYNC B1 ;  /* 0x0000000000017941 */ /* 0x000fea0003800000 */
.L_x_166:
        /* <DEDUP_REMOVED lines=10> */
.L_x_169:
[----:B------:R-:W-:Y:S05]  /*c590*/  BSYNC B1 ;  /* 0x0000000000017941 */ /* 0x000fea0003800000 */
.L_x_168:
        /* <DEDUP_REMOVED lines=10> */
.L_x_171:
[----:B------:R-:W-:Y:S05]  /*c640*/  BSYNC B1 ;  /* 0x0000000000017941 */ /* 0x000fea0003800000 */
.L_x_170:
        /* <DEDUP_REMOVED lines=10> */
.L_x_173:
[----:B------:R-:W-:Y:S05]  /*c6f0*/  BSYNC B1 ;  /* 0x0000000000017941 */ /* 0x000fea0003800000 */
.L_x_172:
        /* <DEDUP_REMOVED lines=10> */
.L_x_175:
[----:B------:R-:W-:Y:S05]  /*c7a0*/  BSYNC B1 ;  /* 0x0000000000017941 */ /* 0x000fea0003800000 */
.L_x_174:
        /* <DEDUP_REMOVED lines=10> */
.L_x_177:
[----:B------:R-:W-:Y:S05]  /*c850*/  BSYNC B1 ;  /* 0x0000000000017941 */ /* 0x000fea0003800000 */
.L_x_176:
        /* <DEDUP_REMOVED lines=10> */
.L_x_179:
[----:B------:R-:W-:Y:S05]  /*c900*/  BSYNC B1 ;  /* 0x0000000000017941 */ /* 0x000fea0003800000 */
.L_x_178:
        /* <DEDUP_REMOVED lines=10> */
.L_x_181:
[----:B------:R-:W-:Y:S05]  /*c9b0*/  BSYNC B1 ;  /* 0x0000000000017941 */ /* 0x000fea0003800000 */
.L_x_180:
        /* <DEDUP_REMOVED lines=10> */
.L_x_183:
[----:B------:R-:W-:Y:S05]  /*ca60*/  BSYNC B1 ;  /* 0x0000000000017941 */ /* 0x000fea0003800000 */
.L_x_182:
        /* <DEDUP_REMOVED lines=10> */
.L_x_185:
[----:B------:R-:W-:Y:S05]  /*cb10*/  BSYNC B1 ;  /* 0x0000000000017941 */ /* 0x000fea0003800000 */
.L_x_184:
        /* <DEDUP_REMOVED lines=10> */
.L_x_187:
[----:B------:R-:W-:Y:S05]  /*cbc0*/  BSYNC B1 ;  /* 0x0000000000017941 */ /* 0x000fea0003800000 */
.L_x_186:
        /* <DEDUP_REMOVED lines=10> */
.L_x_189:
[----:B------:R-:W-:Y:S05]  /*cc70*/  BSYNC B1 ;  /* 0x0000000000017941 */ /* 0x000fea0003800000 */
.L_x_188:
        /* <DEDUP_REMOVED lines=10> */
.L_x_191:
[----:B------:R-:W-:Y:S05]  /*cd20*/  BSYNC B1 ;  /* 0x0000000000017941 */ /* 0x000fea0003800000 */
.L_x_190:
        /* <DEDUP_REMOVED lines=10> */
.L_x_193:
[----:B------:R-:W-:Y:S05]  /*cdd0*/  BSYNC B1 ;  /* 0x0000000000017941 */ /* 0x000fea0003800000 */
.L_x_192:
        /* <DEDUP_REMOVED lines=10> */
.L_x_195:
[----:B------:R-:W-:Y:S05]  /*ce80*/  BSYNC B1 ;  /* 0x0000000000017941 */ /* 0x000fea0003800000 */
.L_x_194:
        /* <DEDUP_REMOVED lines=10> */
.L_x_197:
[----:B------:R-:W-:Y:S05]  /*cf30*/  BSYNC B1 ;  /* 0x0000000000017941 */ /* 0x000fea0003800000 */
.L_x_196:
        /* <DEDUP_REMOVED lines=10> */
.L_x_199:
[----:B------:R-:W-:Y:S05]  /*cfe0*/  BSYNC B1 ;  /* 0x0000000000017941 */ /* 0x000fea0003800000 */
.L_x_198:
        /* <DEDUP_REMOVED lines=10> */
.L_x_201:
[----:B------:R-:W-:Y:S05]  /*d090*/  BSYNC B1 ;  /* 0x0000000000017941 */ /* 0x000fea0003800000 */
.L_x_200:
        /* <DEDUP_REMOVED lines=10> */
.L_x_203:
[----:B------:R-:W-:Y:S05]  /*d140*/  BSYNC B1 ;  /* 0x0000000000017941 */ /* 0x000fea0003800000 */
.L_x_202:
        /* <DEDUP_REMOVED lines=10> */
.L_x_205:
[----:B------:R-:W-:Y:S05]  /*d1f0*/  BSYNC B1 ;  /* 0x0000000000017941 */ /* 0x000fea0003800000 */
.L_x_204:
        /* <DEDUP_REMOVED lines=10> */
.L_x_207:
[----:B------:R-:W-:Y:S05]  /*d2a0*/  BSYNC B1 ;  /* 0x0000000000017941 */ /* 0x000fea0003800000 */
.L_x_206:
        /* <DEDUP_REMOVED lines=10> */
.L_x_209:
[----:B------:R-:W-:Y:S05]  /*d350*/  BSYNC B1 ;  /* 0x0000000000017941 */ /* 0x000fea0003800000 */
.L_x_208:
        /* <DEDUP_REMOVED lines=10> */
.L_x_211:
[----:B------:R-:W-:Y:S05]  /*d400*/  BSYNC B1 ;  /* 0x0000000000017941 */ /* 0x000fea0003800000 */
.L_x_210:
        /* <DEDUP_REMOVED lines=10> */
.L_x_213:
[----:B------:R-:W-:Y:S05]  /*d4b0*/  BSYNC B1 ;  /* 0x0000000000017941 */ /* 0x000fea0003800000 */
.L_x_212:
        /* <DEDUP_REMOVED lines=10> */
.L_x_215:
[----:B------:R-:W-:Y:S05]  /*d560*/  BSYNC B1 ;  /* 0x0000000000017941 */ /* 0x000fea0003800000 */
.L_x_214:
        /* <DEDUP_REMOVED lines=10> */
.L_x_217:
[----:B------:R-:W-:Y:S05]  /*d610*/  BSYNC B1 ;  /* 0x0000000000017941 */ /* 0x000fea0003800000 */
.L_x_216:
        /* <DEDUP_REMOVED lines=10> */
.L_x_219:
[----:B------:R-:W-:Y:S05]  /*d6c0*/  BSYNC B1 ;  /* 0x0000000000017941 */ /* 0x000fea0003800000 */
.L_x_218:
        /* <DEDUP_REMOVED lines=10> */
.L_x_221:
[----:B------:R-:W-:Y:S05]  /*d770*/  BSYNC B1 ;  /* 0x0000000000017941 */ /* 0x000fea0003800000 */
.L_x_220:
        /* <DEDUP_REMOVED lines=10> */
.L_x_223:
[----:B------:R-:W-:Y:S05]  /*d820*/  BSYNC B1 ;  /* 0x0000000000017941 */ /* 0x000fea0003800000 */
.L_x_222:
        /* <DEDUP_REMOVED lines=10> */
.L_x_225:
[----:B------:R-:W-:Y:S05]  /*d8d0*/  BSYNC B1 ;  /* 0x0000000000017941 */ /* 0x000fea0003800000 */
.L_x_224:
        /* <DEDUP_REMOVED lines=10> */
.L_x_227:
[----:B------:R-:W-:Y:S05]  /*d980*/  BSYNC B1 ;  /* 0x0000000000017941 */ /* 0x000fea0003800000 */
.L_x_226:
        /* <DEDUP_REMOVED lines=10> */
.L_x_229:
[----:B------:R-:W-:Y:S05]  /*da30*/  BSYNC B1 ;  /* 0x0000000000017941 */ /* 0x000fea0003800000 */
.L_x_228:
        /* <DEDUP_REMOVED lines=10> */
.L_x_231:
[----:B------:R-:W-:Y:S05]  /*dae0*/  BSYNC B1 ;  /* 0x0000000000017941 */ /* 0x000fea0003800000 */
.L_x_230:
        /* <DEDUP_REMOVED lines=10> */
.L_x_233:
[----:B------:R-:W-:Y:S05]  /*db90*/  BSYNC B1 ;  /* 0x0000000000017941 */ /* 0x000fea0003800000 */
.L_x_232:
        /* <DEDUP_REMOVED lines=10> */
.L_x_235:
[----:B------:R-:W-:Y:S05]  /*dc40*/  BSYNC B1 ;  /* 0x0000000000017941 */ /* 0x000fea0003800000 */
.L_x_234:
        /* <DEDUP_REMOVED lines=10> */
.L_x_237:
[----:B------:R-:W-:Y:S05]  /*dcf0*/  BSYNC B1 ;  /* 0x0000000000017941 */ /* 0x000fea0003800000 */
.L_x_236:
        /* <DEDUP_REMOVED lines=10> */
.L_x_239:
[----:B------:R-:W-:Y:S05]  /*dda0*/  BSYNC B1 ;  /* 0x0000000000017941 */ /* 0x000fea0003800000 */
.L_x_238:
        /* <DEDUP_REMOVED lines=10> */
.L_x_241:
[----:B------:R-:W-:Y:S05]  /*de50*/  BSYNC B1 ;  /* 0x0000000000017941 */ /* 0x000fea0003800000 */
.L_x_240:
        /* <DEDUP_REMOVED lines=10> */
.L_x_243:
[----:B------:R-:W-:Y:S05]  /*df00*/  BSYNC B1 ;  /* 0x0000000000017941 */ /* 0x000fea0003800000 */
.L_x_242:
        /* <DEDUP_REMOVED lines=10> */
.L_x_245:
[----:B------:R-:W-:Y:S05]  /*dfb0*/  BSYNC B1 ;  /* 0x0000000000017941 */ /* 0x000fea0003800000 */
.L_x_244:
        /* <DEDUP_REMOVED lines=10> */
.L_x_247:
[----:B------:R-:W-:Y:S05]  /*e060*/  BSYNC B1 ;  /* 0x0000000000017941 */ /* 0x000fea0003800000 */
.L_x_246:
        /* <DEDUP_REMOVED lines=10> */
.L_x_249:
[----:B------:R-:W-:Y:S05]  /*e110*/  BSYNC B1 ;  /* 0x0000000000017941 */ /* 0x000fea0003800000 */
.L_x_248:
        /* <DEDUP_REMOVED lines=10> */
.L_x_251:
[----:B------:R-:W-:Y:S05]  /*e1c0*/  BSYNC B1 ;  /* 0x0000000000017941 */ /* 0x000fea0003800000 */
.L_x_250:
        /* <DEDUP_REMOVED lines=10> */
.L_x_253:
[----:B------:R-:W-:Y:S05]  /*e270*/  BSYNC B1 ;  /* 0x0000000000017941 */ /* 0x000fea0003800000 */
.L_x_252:
        /* <DEDUP_REMOVED lines=10> */
.L_x_255:
[----:B------:R-:W-:Y:S05]  /*e320*/  BSYNC B1 ;  /* 0x0000000000017941 */ /* 0x000fea0003800000 */
.L_x_254:
        /* <DEDUP_REMOVED lines=10> */
.L_x_257:
[----:B------:R-:W-:Y:S05]  /*e3d0*/  BSYNC B1 ;  /* 0x0000000000017941 */ /* 0x000fea0003800000 */
.L_x_256:
        /* <DEDUP_REMOVED lines=10> */
.L_x_259:
[----:B------:R-:W-:Y:S05]  /*e480*/  BSYNC B1 ;  /* 0x0000000000017941 */ /* 0x000fea0003800000 */
.L_x_258:
        /* <DEDUP_REMOVED lines=10> */
.L_x_261:
[----:B------:R-:W-:Y:S05]  /*e530*/  BSYNC B1 ;  /* 0x0000000000017941 */ /* 0x000fea0003800000 */
.L_x_260:
        /* <DEDUP_REMOVED lines=10> */
.L_x_263:
[----:B------:R-:W-:Y:S05]  /*e5e0*/  BSYNC B1 ;  /* 0x0000000000017941 */ /* 0x000fea0003800000 */
.L_x_262:
        /* <DEDUP_REMOVED lines=10> */
.L_x_265:
[----:B------:R-:W-:Y:S05]  /*e690*/  BSYNC B1 ;  /* 0x0000000000017941 */ /* 0x000fea0003800000 */
.L_x_264:
        /* <DEDUP_REMOVED lines=10> */
.L_x_267:
[----:B------:R-:W-:Y:S05]  /*e740*/  BSYNC B1 ;  /* 0x0000000000017941 */ /* 0x000fea0003800000 */
.L_x_266:
        /* <DEDUP_REMOVED lines=10> */
.L_x_269:
[----:B------:R-:W-:Y:S05]  /*e7f0*/  BSYNC B1 ;  /* 0x0000000000017941 */ /* 0x000fea0003800000 */
.L_x_268:
        /* <DEDUP_REMOVED lines=10> */
.L_x_271:
[----:B------:R-:W-:Y:S05]  /*e8a0*/  BSYNC B1 ;  /* 0x0000000000017941 */ /* 0x000fea0003800000 */
.L_x_270:
        /* <DEDUP_REMOVED lines=10> */
.L_x_273:
[----:B------:R-:W-:Y:S05]  /*e950*/  BSYNC B1 ;  /* 0x0000000000017941 */ /* 0x000fea0003800000 */
.L_x_272:
        /* <DEDUP_REMOVED lines=10> */
.L_x_275:
[----:B------:R-:W-:Y:S05]  /*ea00*/  BSYNC B1 ;  /* 0x0000000000017941 */ /* 0x000fea0003800000 */
.L_x_274:
        /* <DEDUP_REMOVED lines=10> */
.L_x_277:
[----:B------:R-:W-:Y:S05]  /*eab0*/  BSYNC B1 ;  /* 0x0000000000017941 */ /* 0x000fea0003800000 */
.L_x_276:
        /* <DEDUP_REMOVED lines=10> */
.L_x_279:
[----:B------:R-:W-:Y:S05]  /*eb60*/  BSYNC B1 ;  /* 0x0000000000017941 */ /* 0x000fea0003800000 */
.L_x_278:
        /* <DEDUP_REMOVED lines=10> */
.L_x_281:
[----:B------:R-:W-:Y:S05]  /*ec10*/  BSYNC B1 ;  /* 0x0000000000017941 */ /* 0x000fea0003800000 */
.L_x_280:
        /* <DEDUP_REMOVED lines=10> */
.L_x_283:
[----:B------:R-:W-:Y:S05]  /*ecc0*/  BSYNC B1 ;  /* 0x0000000000017941 */ /* 0x000fea0003800000 */
.L_x_282:
[----:B0-234-:R-:W2:Y:S01]  /*ecd0*/  LDL.LU R10, [R1+0x1f4] ;  /* 0x0001f400010a7983 */ /* 0x01dea20000300800 */
[----:B-----5:R-:W-:Y:S01]  /*ece0*/  HADD2.F32 R11, -RZ, R23.H0_H0 ;  /* 0x20000017ff0b7230 */ /* 0x020fe20000004100 */
        /* <DEDUP_REMOVED lines=8> */
.L_x_285:
[----:B------:R-:W-:Y:S05]  /*ed70*/  BSYNC B1 ;  /* 0x0000000000017941 */ /* 0x000fea0003800000 */
.L_x_284:
[----:B------:R-:W3:Y:S01]  /*ed80*/  LDL.LU R10, [R1+0x1f8] ;  /* 0x0001f800010a7983 */ /* 0x000ee20000300800 */
[----:B0----5:R-:W-:Y:S01]  /*ed90*/  HADD2.F32 R11, -RZ, R23.H0_H0 ;  /* 0x20000017ff0b7230 */ /* 0x021fe20000004100 */
[----:B------:R-:W-:Y:S01]  /*eda0*/  ISETP.GT.AND P1, PT, R0, 0xf9, P0 ;  /* 0x000000f90000780c */ /* 0x000fe20000724270 */
[----:B------:R-:W-:Y:S01]  /*edb0*/  BSSY B1, `(.L_x_286) ;  /* 0x000000a000017945 */ /* 0x000fe20003800000 */
[----:B------:R-:W-:Y:S02]  /*edc0*/  IADD3 R169, P0, R3, 0x80, RZ ;  /* 0x0000008003a97810 */ /* 0x000fe40007f1e0ff */
[----:B------:R-:W-:-:S04]  /*edd0*/  FMUL R11, R11, R16 ;  /* 0x000000100b0b7220 */ /* 0x000fc80000400000 */
[----:B---3--:R-:W-:-:S05]  /*ede0*/  FFMA R11, R10, R2, R11 ;  /* 0x000000020a0b7223 */ /* 0x008fca000000000b */
[----:B------:R-:W-:-:S04]  /*edf0*/  F2FP.F16.F32.PACK_AB R11, RZ, R11 ;  /* 0x0000000bff0b723e */ /* 0x000fc800000000ff */
[----:B------:R-:W-:Y:S01]  /*ee00*/  PRMT R3, R11, 0x7610, R3 ;  /* 0x000076100b037816 */ /* 0x000fe20000000003 */
[----:B------:R-:W-:-:S04]  /*ee10*/  IMAD.X R11, RZ, RZ, UR7, P0 ;  /* 0x00000007ff0b7e24 */ /* 0x000fc800080e06ff */
[----:B------:R0:W-:Y:S01]  /*ee20*/  @P2 STG.E.U16 desc[UR36][R6.64+0x1f0], R3 ;  /* 0x0001f00306002986 */ /* 0x0001e2000c101524 */
[----:B------:R-:W-:Y:S05]  /*ee30*/  @!P1 BRA `(.L_x_287) ;  /* 0x0000000000049947 */ /* 0x000fea0003800000 */
[----:B------:R3:W5:Y:S02]  /*ee40*/  LDG.E.LTC128B.U16 R23, desc[UR36][R8.64+0x1f2] ;  /* 0x0001f22408177981 */ /* 0x000764000c1e1520 */
.L_x_287:
[----:B------:R-:W-:Y:S05]  /*ee50*/  BSYNC B1 ;  /* 0x0000000000017941 */ /* 0x000fea0003800000 */
.L_x_286:
[----:B------:R-:W4:Y:S01]  /*ee60*/  LDL.LU R10, [R1+0x1fc] ;  /* 0x0001fc00010a7983 */ /* 0x000f220000300800 */
[----:B0----5:R-:W-:Y:S01]  /*ee70*/  HADD2.F32 R3, -RZ, R23.H0_H0 ;  /* 0x20000017ff037230 */ /* 0x021fe20000004100 */
[----:B------:R-:W-:Y:S01]  /*ee80*/  ISETP.GT.AND P0, PT, R153, 0x80, PT ;  /* 0x000000809900780c */ /* 0x000fe20003f04270 */
[----:B--23--:R-:W-:-:S03]  /*ee90*/  IMAD R8, R11, R14, RZ ;  /* 0x0000000e0b087224 */ /* 0x00cfc600078e02ff */
[----:B------:R-:W-:Y:S01]  /*eea0*/  FMUL R3, R3, R16 ;  /* 0x0000001003037220 */ /* 0x000fe20000400000 */
[C---:B------:R-:W-:Y:S01]  /*eeb0*/  IMAD R167, R169.reuse, R15, R8 ;  /* 0x0000000fa9a77224 */ /* 0x040fe200078e0208 */
[----:B------:R-:W-:Y:S01]  /*eec0*/  ISETP.GT.AND P3, PT, R0, RZ, P0 ;  /* 0x000000ff0000720c */ /* 0x000fe20000764270 */
[----:B------:R-:W-:-:S04]  /*eed0*/  IMAD.WIDE.U32 R8, R169, R14, R20 ;  /* 0x0000000ea9087225 */ /* 0x000fc800078e0014 */
[----:B------:R-:W-:Y:S02]  /*eee0*/  IMAD.IADD R9, R9, 0x1, R167 ;  /* 0x0000000109097824 */ /* 0x000fe400078e02a7 */
[----:B----4-:R-:W-:Y:S01]  /*eef0*/  FFMA R3, R10, R2, R3 ;  /* 0x000000020a037223 */ /* 0x010fe20000000003 */
[----:B------:R-:W-:-:S04]  /*ef00*/  LEA R10, P2, R8, R12, 0x1 ;  /* 0x0000000c080a7211 */ /* 0x000fc800078408ff */
[----:B------:R-:W-:Y:S02]  /*ef10*/  F2FP.F16.F32.PACK_AB R3, RZ, R3 ;  /* 0x00000003ff03723e */ /* 0x000fe400000000ff */
[--C-:B------:R-:W-:Y:S02]  /*ef20*/  LEA.HI.X R11, R8, R13, R9.reuse, 0x1, P2 ;  /* 0x0000000d080b7211 */ /* 0x100fe400010f0c09 */
[----:B------:R-:W-:-:S05]  /*ef30*/  PRMT R9, R3, 0x7610, R9 ;  /* 0x0000761003097816 */ /* 0x000fca0000000009 */
[----:B------:R0:W-:Y:S04]  /*ef40*/  @P1 STG.E.U16 desc[UR36][R6.64+0x1f2], R9 ;  /* 0x0001f20906001986 */ /* 0x0001e8000c101524 */
[----:B------:R-:W2:Y:S01]  /*ef50*/  @P3 LDG.E.LTC128B.U16 R23, desc[UR36][R10.64] ;  /* 0x000000240a173981 */ /* 0x000ea2000c1e1520 */
[----:B-1----:R-:W-:Y:S01]  /*ef60*/  IMAD.U32 R161, RZ, RZ, UR8 ;  /* 0x00000008ffa17e24 */ /* 0x002fe2000f8e00ff */
[----:B------:R-:W-:Y:S01]  /*ef70*/  MOV R164, UR9 ;  /* 0x0000000900a47c02 */ /* 0x000fe20008000f00 */
[----:B------:R-:W-:Y:S01]  /*ef80*/  IMAD.U32 R165, RZ, RZ, UR8 ;  /* 0x00000008ffa57e24 */ /* 0x000fe2000f8e00ff */
[----:B------:R-:W-:Y:S01]  /*ef90*/  ISETP.GT.AND P2, PT, R0, 0x1, P0 ;  /* 0x000000010000780c */ /* 0x000fe20000744270 */
[----:B------:R-:W-:Y:S01]  /*efa0*/  IMAD.SHL.U32 R161, R161, 0x100, RZ ;  /* 0x00000100a1a17824 */ /* 0x000fe200078e00ff */
[----:B------:R-:W-:Y:S01]  /*efb0*/  BSSY B1, `(.L_x_288) ;  /* 0x0000011000017945 */ /* 0x000fe20003800000 */
[----:B0-----:R-:W-:Y:S01]  /*efc0*/  IMAD.WIDE.U32 R8, R169, R14, R18 ;  /* 0x0000000ea9087225 */ /* 0x001fe200078e0012 */
[----:B------:R-:W-:-:S04]  /*efd0*/  SHF.L.U64.HI R165, R165, 0x8, R164 ;  /* 0x00000008a5a57819 */ /* 0x000fc800000102a4 */
[----:B------:R-:W-:-:S03]  /*efe0*/  IADD3 R9, R167, R9, RZ ;  /* 0x00000009a7097210 */ /* 0x000fc60007ffe0ff */
[----:B------:R-:W-:Y:S01]  /*eff0*/  IMAD.WIDE.U32 R162, R22, UR43, R8 ;  /* 0x0000002b16a27c25 */ /* 0x000fe2000f8e0008 */
[----:B------:R-:W-:-:S03]  /*f000*/  IADD3 R8, P1, R161, R4, RZ ;  /* 0x00000004a1087210 */ /* 0x000fc60007f3e0ff */
[----:B------:R-:W-:Y:S01]  /*f010*/  IMAD.IADD R7, R159, 0x1, R163 ;  /* 0x000000019f077824 */ /* 0x000fe200078e02a3 */
[----:B------:R-:W-:Y:S02]  /*f020*/  IADD3.X R9, R165, R5, RZ, P1, !PT ;  /* 0x00000005a5097210 */ /* 0x000fe40000ffe4ff */
[----:B------:R-:W-:-:S04]  /*f030*/  LEA R6, P4, R162, R12, 0x1 ;  /* 0x0000000ca2067211 */ /* 0x000fc800078808ff */
[----:B------:R-:W-:Y:S01]  /*f040*/  LEA.HI.X R7, R162, R13, R7, 0x1, P4 ;  /* 0x0000000da2077211 */ /* 0x000fe200020f0c07 */
[----:B--2---:R-:W-:-:S05]  /*f050*/  HADD2.F32 R3, -RZ, R23.H0_H0 ;  /* 0x20000017ff037230 */ /* 0x004fca0000004100 */
[----:B------:R-:W-:-:S04]  /*f060*/  FMUL R3, R3, R16 ;  /* 0x0000001003037220 */ /* 0x000fc80000400000 */
[----:B------:R-:W-:-:S05]  /*f070*/  FFMA R3, R24, R2, R3 ;  /* 0x0000000218037223 */ /* 0x000fca0000000003 */
[----:B------:R-:W-:-:S05]  /*f080*/  F2FP.F16.F32.PACK_AB R3, RZ, R3 ;  /* 0x00000003ff03723e */ /* 0x000fca00000000ff */
[----:B------:R0:W-:Y:S01]  /*f090*/  @P3 STG.E.U16 desc[UR36][R8.64], R3 ;  /* 0x0000000308003986 */ /* 0x0001e2000c101524 */
[----:B------:R-:W-:Y:S05]  /*f0a0*/  @!P2 BRA `(.L_x_289) ;  /* 0x000000000004a947 */ /* 0x000fea0003800000 */
[----:B------:R1:W5:Y:S02]  /*f0b0*/  LDG.E.LTC128B.U16 R23, desc[UR36][R6.64+0x2] ;  /* 0x0000022406177981 */ /* 0x000364000c1e1520 */
.L_x_289:
[----:B------:R-:W-:Y:S05]  /*f0c0*/  BSYNC B1 ;  /* 0x0000000000017941 */ /* 0x000fea0003800000 */
.L_x_288:
[----:B0----5:R-:W-:Y:S01]  /*f0d0*/  HADD2.F32 R3, -RZ, R23.H0_H0 ;  /* 0x20000017ff037230 */ /* 0x021fe20000004100 */
[----:B------:R-:W-:Y:S01]  /*f0e0*/  ISETP.GT.AND P1, PT, R153, 0x88, PT ;  /* 0x000000889900780c */ /* 0x000fe20003f24270 */
[----:B------:R-:W-:Y:S01]  /*f0f0*/  IMAD.WIDE.U32 R14, R169, R14, R156 ;  /* 0x0000000ea90e7225 */ /* 0x000fe200078e009c */
[----:B------:R-:W-:Y:S03]  /*f100*/  BSSY B1, `(.L_x_290) ;  /* 0x0000010000017945 */ /* 0x000fe60003800000 */
[----:B------:R-:W-:Y:S01]  /*f110*/  FMUL R10, R3, R16 ;  /* 0x00000010030a7220 */ /* 0x000fe20000400000 */
[----:B------:R-:W-:Y:S01]  /*f120*/  IMAD.IADD R167, R167, 0x1, R15 ;  /* 0x00000001a7a77824 */ /* 0x000fe200078e020f */
[----:B------:R-:W-:Y:S02]  /*f130*/  IADD3 R154, P5, R154, R14, RZ ;  /* 0x0000000e9a9a7210 */ /* 0x000fe40007fbe0ff */
[----:B------:R-:W-:Y:S01]  /*f140*/  FFMA R10, R25, R2, R10 ;  /* 0x00000002190a7223 */ /* 0x000fe2000000000a */
[----:B------:R-:W-:-:S02]  /*f150*/  ISETP.GT.AND P3, PT, R0, RZ, P1 ;  /* 0x000000ff0000720c */ /* 0x000fc40000f64270 */
[--C-:B------:R-:W-:Y:S01]  /*f160*/  IMAD.X R20, R167, 0x1, R21.reuse, P5 ;  /* 0x00000001a7147824 */ /* 0x100fe200028e0615 */
[----:B------:R-:W-:Y:S02]  /*f170*/  IADD3 R14, P4, R18, R14, RZ ;  /* 0x0000000e120e7210 */ /* 0x000fe40007f9e0ff */
[----:B------:R-:W-:Y:S02]  /*f180*/  F2FP.F16.F32.PACK_AB R3, RZ, R10 ;  /* 0x0000000aff03723e */ /* 0x000fe400000000ff */
[C---:B------:R-:W-:Y:S02]  /*f190*/  LEA R10, P5, R154.reuse, R12, 0x1 ;  /* 0x0000000c9a0a7211 */ /* 0x040fe400078a08ff */
[----:B------:R-:W-:Y:S02]  /*f1a0*/  PRMT R21, R3, 0x7610, R21 ;  /* 0x0000761003157816 */ /* 0x000fe40000000015 */
[----:B------:R-:W-:Y:S02]  /*f1b0*/  LEA.HI.X R11, R154, R13, R20, 0x1, P5 ;  /* 0x0000000d9a0b7211 */ /* 0x000fe400028f0c14 */
[----:B------:R-:W-:Y:S01]  /*f1c0*/  PRMT R3, R23, 0x7610, R3 ;  /* 0x0000761017037816 */ /* 0x000fe20000000003 */
[----:B------:R0:W-:Y:S01]  /*f1d0*/  @P2 STG.E.U16 desc[UR36][R8.64+0x2], R21 ;  /* 0x0000021508002986 */ /* 0x0001e2000c101524 */
[----:B------:R-:W-:Y:S05]  /*f1e0*/  @!P3 BRA `(.L_x_291) ;  /* 0x000000000004b947 */ /* 0x000fea0003800000 */
[----:B------:R2:W5:Y:S02]  /*f1f0*/  LDG.E.LTC128B.U16 R3, desc[UR36][R10.64] ;  /* 0x000000240a037981 */ /* 0x000564000c1e1520 */
.L_x_291:
[----:B------:R-:W-:Y:S05]  /*f200*/  BSYNC B1 ;  /* 0x0000000000017941 */ /* 0x000fea0003800000 */
.L_x_290:
[----:B--2--5:R-:W-:Y:S01]  /*f210*/  HADD2.F32 R11, -RZ, R3.H0_H0 ;  /* 0x20000003ff0b7230 */ /* 0x024fe20000004100 */
[----:B------:R-:W-:Y:S01]  /*f220*/  IADD3.X R15, R19, R167, RZ, P4, !PT ;  /* 0x000000a7130f7210 */ /* 0x000fe200027fe4ff */
[----:B------:R-:W-:Y:S01]  /*f230*/  BSSY B1, `(.L_x_292) ;  /* 0x000000e000017945 */ /* 0x000fe20003800000 */
[----:B------:R-:W-:Y:S02]  /*f240*/  IADD3 R10, P4, R8, R160, RZ ;  /* 0x000000a0080a7210 */ /* 0x000fe40007f9e0ff */
[----:B------:R-:W-:Y:S01]  /*f250*/  FMUL R11, R11, R16 ;  /* 0x000000100b0b7220 */ /* 0x000fe20000400000 */
[----:B------:R-:W-:Y:S01]  /*f260*/  IMAD.WIDE.U32 R22, R22, UR43, R14 ;  /* 0x0000002b16167c25 */ /* 0x000fe2000f8e000e */
[----:B------:R-:W-:-:S03]  /*f270*/  ISETP.GT.AND P2, PT, R0, 0x1, P1 ;  /* 0x000000010000780c */ /* 0x000fc60000f44270 */
[----:B------:R-:W-:Y:S01]  /*f280*/  FFMA R11, R26, R2, R11 ;  /* 0x000000021a0b7223 */ /* 0x000fe2000000000b */
[----:B------:R-:W-:Y:S01]  /*f290*/  IMAD.IADD R159, R159, 0x1, R23 ;  /* 0x000000019f9f7824 */ /* 0x000fe200078e0217 */
[----:B------:R-:W-:-:S03]  /*f2a0*/  LEA R12, P5, R22, R12, 0x1 ;  /* 0x0000000c160c7211 */ /* 0x000fc600078a08ff */
[----:B------:R-:W-:Y:S01]  /*f2b0*/  F2FP.F16.F32.PACK_AB R14, RZ, R11 ;  /* 0x0000000bff0e723e */ /* 0x000fe200000000ff */
[----:B------:R-:W-:Y:S01]  /*f2c0*/  IMAD.X R11, R9, 0x1, R158, P4 ;  /* 0x00000001090b7824 */ /* 0x000fe200020e069e */
[----:B------:R-:W-:-:S04]  /*f2d0*/  LEA.HI.X R13, R22, R13, R159, 0x1, P5 ;  /* 0x0000000d160d7211 */ /* 0x000fc800028f0c9f */
[----:B------:R2:W-:Y:S01]  /*f2e0*/  @P3 STG.E.U16 desc[UR36][R10.64], R14 ;  /* 0x0000000e0a003986 */ /* 0x0005e2000c101524 */
[----:B------:R-:W-:Y:S05]  /*f2f0*/  @!P2 BRA `(.L_x_293) ;  /* 0x000000000004a947 */ /* 0x000fea0003800000 */
[----:B------:R3:W5:Y:S02]  /*f300*/  LDG.E.LTC128B.U16 R3, desc[UR36][R12.64+0x2] ;  /* 0x000002240c037981 */ /* 0x000764000c1e1520 */
.L_x_293:
[----:B------:R-:W-:Y:S05]  /*f310*/  BSYNC B1 ;  /* 0x0000000000017941 */ /* 0x000fea0003800000 */
.L_x_292:
[----:B-----5:R-:W-:Y:S01]  /*f320*/  HADD2.F32 R15, -RZ, R3.H0_H0 ;  /* 0x20000003ff0f7230 */ /* 0x020fe20000004100 */
[----:B------:R-:W-:Y:S01]  /*f330*/  ISETP.GT.AND P3, PT, R0, 0x8, P0 ;  /* 0x000000080000780c */ /* 0x000fe20000764270 */
[----:B------:R-:W-:Y:S03]  /*f340*/  BSSY B1, `(.L_x_294) ;  /* 0x0000007000017945 */ /* 0x000fe60003800000 */
[----:B--2---:R-:W-:-:S04]  /*f350*/  FMUL R14, R15, R16 ;  /* 0x000000100f0e7220 */ /* 0x004fc80000400000 */
[----:B------:R-:W-:-:S05]  /*f360*/  FFMA R14, R27, R2, R14 ;  /* 0x000000021b0e7223 */ /* 0x000fca000000000e */
[----:B------:R-:W-:-:S05]  /*f370*/  F2FP.F16.F32.PACK_AB R14, RZ, R14 ;  /* 0x0000000eff0e723e */ /* 0x000fca00000000ff */
[----:B------:R2:W-:Y:S01]  /*f380*/  @P2 STG.E.U16 desc[UR36][R10.64+0x2], R14 ;  /* 0x0000020e0a002986 */ /* 0x0005e2000c101524 */
[----:B------:R-:W-:Y:S05]  /*f390*/  @!P3 BRA `(.L_x_295) ;  /* 0x000000000004b947 */ /* 0x000fea0003800000 */
[----:B------:R4:W5:Y:S02]  /*f3a0*/  LDG.E.LTC128B.U16 R3, desc[UR36][R6.64+0x10] ;  /* 0x0000102406037981 */ /* 0x000964000c1e1520 */
.L_x_295:
[----:B------:R-:W-:Y:S05]  /*f3b0*/  BSYNC B1 ;  /* 0x0000000000017941 */ /* 0x000fea0003800000 */
.L_x_294:
[----:B--2--5:R-:W-:Y:S01]  /*f3c0*/  HADD2.F32 R11, -RZ, R3.H0_H0 ;  /* 0x20000003ff0b7230 */ /* 0x024fe20000004100 */
[----:B------:R-:W-:Y:S01]  /*f3d0*/  ISETP.GT.AND P2, PT, R0, 0x9, P0 ;  /* 0x000000090000780c */ /* 0x000fe20000744270 */
[----:B------:R-:W-:Y:S03]  /*f3e0*/  BSSY B1, `(.L_x_296) ;  /* 0x0000007000017945 */ /* 0x000fe60003800000 */
[----:B------:R-:W-:-:S04]  /*f3f0*/  FMUL R11, R11, R16 ;  /* 0x000000100b0b7220 */ /* 0x000fc80000400000 */
[----:B------:R-:W-:-:S05]  /*f400*/  FFMA R11, R28, R2, R11 ;  /* 0x000000021c0b7223 */ /* 0x000fca000000000b */
[----:B------:R-:W-:-:S05]  /*f410*/  F2FP.F16.F32.PACK_AB R11, RZ, R11 ;  /* 0x0000000bff0b723e */ /* 0x000fca00000000ff */
[----:B------:R2:W-:Y:S01]  /*f420*/  @P3 STG.E.U16 desc[UR36][R8.64+0x10], R11 ;  /* 0x0000100b08003986 */ /* 0x0005e2000c101524 */
[----:B------:R-:W-:Y:S05]  /*f430*/  @!P2 BRA `(.L_x_297) ;  /* 0x000000000004a947 */ /* 0x000fea0003800000 */
[----:B------:R0:W5:Y:S02]  /*f440*/  LDG.E.LTC128B.U16 R3, desc[UR36][R6.64+0x12] ;  /* 0x0000122406037981 */ /* 0x000164000c1e1520 */
.L_x_297:
[----:B------:R-:W-:Y:S05]  /*f450*/  BSYNC B1 ;  /* 0x0000000000017941 */ /* 0x000fea0003800000 */
.L_x_296:
        /* <DEDUP_REMOVED lines=9> */
.L_x_299:
[----:B------:R-:W-:Y:S05]  /*f4f0*/  BSYNC B1 ;  /* 0x0000000000017941 */ /* 0x000fea0003800000 */
.L_x_298:
[----:B-----5:R-:W-:Y:S01]  /*f500*/  HADD2.F32 R11, -RZ, R3.H0_H0 ;  /* 0x20000003ff0b7230 */ /* 0x020fe20000004100 */
[----:B--2---:R-:W-:Y:S01]  /*f510*/  IADD3 R10, P3, R160, R8, RZ ;  /* 0x00000008a00a7210 */ /* 0x004fe20007f7e0ff */
[----:B------:R-:W-:Y:S01]  /*f520*/  BSSY B1, `(.L_x_300) ;  /* 0x0000009000017945 */ /* 0x000fe20003800000 */
[----:B------:R-:W-:Y:S02]  /*f530*/  ISETP.GT.AND P2, PT, R0, 0x9, P1 ;  /* 0x000000090000780c */ /* 0x000fe40000f44270 */
[----:B------:R-:W-:-:S04]  /*f540*/  FMUL R11, R11, R16 ;  /* 0x000000100b0b7220 */ /* 0x000fc80000400000 */
[----:B------:R-:W-:-:S05]  /*f550*/  FFMA R11, R30, R2, R11 ;  /* 0x000000021e0b7223 */ /* 0x000fca000000000b */
[----:B------:R-:W-:Y:S02]  /*f560*/  F2FP.F16.F32.PACK_AB R14, RZ, R11 ;  /* 0x0000000bff0e723e */ /* 0x000fe400000000ff */
[----:B------:R-:W-:-:S05]  /*f570*/  IADD3.X R11, R158, R9, RZ, P3, !PT ;  /* 0x000000099e0b7210 */ /* 0x000fca0001ffe4ff */
[----:B------:R2:W-:Y:S01]  /*f580*/  @P4 STG.E.U16 desc[UR36][R10.64+0x10], R14 ;  /* 0x0000100e0a004986 */ /* 0x0005e2000c101524 */
[----:B------:R-:W-:Y:S05]  /*f590*/  @!P2 BRA `(.L_x_301) ;  /* 0x000000000004a947 */ /* 0x000fea0003800000 */
[----:B------:R0:W5:Y:S02]  /*f5a0*/  LDG.E.LTC128B.U16 R3, desc[UR36][R12.64+0x12] ;  /* 0x000012240c037981 */ /* 0x000164000c1e1520 */
.L_x_301:
[----:B------:R-:W-:Y:S05]  /*f5b0*/  BSYNC B1 ;  /* 0x0000000000017941 */ /* 0x000fea0003800000 */
.L_x_300:
[----:B--2--5:R-:W-:Y:S01]  /*f5c0*/  HADD2.F32 R11, -RZ, R3.H0_H0 ;  /* 0x20000003ff0b7230 */ /* 0x024fe20000004100 */
[----:B------:R-:W-:Y:S01]  /*f5d0*/  IADD3 R160, P4, P5, R160, R4, R161 ;  /* 0x00000004a0a07210 */ /* 0x000fe20007d9e0a1 */
[----:B------:R-:W-:Y:S01]  /*f5e0*/  BSSY B1, `(.L_x_302) ;  /* 0x0000009000017945 */ /* 0x000fe20003800000 */
[----:B------:R-:W-:Y:S02]  /*f5f0*/  ISETP.GT.AND P3, PT, R0, 0x10, P0 ;  /* 0x000000100000780c */ /* 0x000fe40000764270 */
[----:B------:R-:W-:Y:S01]  /*f600*/  FMUL R10, R11, R16 ;  /* 0x000000100b0a7220 */ /* 0x000fe20000400000 */
[----:B------:R-:W-:-:S03]  /*f610*/  IADD3.X R161, R158, R5, R165, P4, P5 ;  /* 0x000000059ea17210 */ /* 0x000fc600027ea4a5 */
[----:B------:R-:W-:-:S05]  /*f620*/  FFMA R10, R31, R2, R10 ;  /* 0x000000021f0a7223 */ /* 0x000fca000000000a */
[----:B------:R-:W-:-:S05]  /*f630*/  F2FP.F16.F32.PACK_AB R10, RZ, R10 ;  /* 0x0000000aff0a723e */ /* 0x000fca00000000ff */
[----:B------:R2:W-:Y:S01]  /*f640*/  @P2 STG.E.U16 desc[UR36][R160.64+0x12], R10 ;  /* 0x0000120aa0002986 */ /* 0x0005e2000c101524 */
[----:B------:R-:W-:Y:S05]  /*f650*/  @!P3 BRA `(.L_x_303) ;  /* 0x000000000004b947 */ /* 0x000fea0003800000 */
[----:B------:R0:W5:Y:S02]  /*f660*/  LDG.E.LTC128B.U16 R3, desc[UR36][R6.64+0x20] ;  /* 0x0000202406037981 */ /* 0x000164000c1e1520 */
.L_x_303:
[----:B------:R-:W-:Y:S05]  /*f670*/  BSYNC B1 ;  /* 0x0000000000017941 */ /* 0x000fea0003800000 */
.L_x_302:
[----:B-----5:R-:W-:Y:S01]  /*f680*/  HADD2.F32 R5, -RZ, R3.H0_H0 ;  /* 0x20000003ff057230 */ /* 0x020fe20000004100 */
        /* <DEDUP_REMOVED lines=8> */
.L_x_305:
[----:B------:R-:W-:Y:S05]  /*f710*/  BSYNC B1 ;  /* 0x0000000000017941 */ /* 0x000fea0003800000 */
.L_x_304:
[----:B0----5:R-:W-:Y:S01]  /*f720*/  HADD2.F32 R5, -RZ, R3.H0_H0 ;  /* 0x20000003ff057230 */ /* 0x021fe20000004100 */
        /* <DEDUP_REMOVED lines=8> */
.L_x_307:
[----:B------:R-:W-:Y:S05]  /*f7b0*/  BSYNC B1 ;  /* 0x0000000000017941 */ /* 0x000fea0003800000 */
.L_x_306:
[----:B-----5:R-:W-:Y:S01]  /*f7c0*/  HADD2.F32 R5, -RZ, R3.H0_H0 ;  /* 0x20000003ff057230 */ /* 0x020fe20000004100 */
[----:B------:R-:W-:Y:S01]  /*f7d0*/  ISETP.GT.AND P2, PT, R0, 0x11, P1 ;  /* 0x000000110000780c */ /* 0x000fe20000f44270 */
[----:B0-----:R-:W-:Y:S01]  /*f7e0*/  @P3 IMAD.MOV.U32 R4, RZ, RZ, R160 ;  /* 0x000000ffff043224 */ /* 0x001fe200078e00a0 */
[----:B------:R-:W-:Y:S02]  /*f7f0*/  BSSY B1, `(.L_x_308) ;  /* 0x0000009000017945 */ /* 0x000fe40003800000 */
[----:B------:R-:W-:-:S04]  /*f800*/  FMUL R5, R5, R16 ;  /* 0x0000001005057220 */ /* 0x000fc80000400000 */
[----:B------:R-:W-:-:S05]  /*f810*/  FFMA R5, R34, R2, R5 ;  /* 0x0000000222057223 */ /* 0x000fca0000000005 */
[----:B------:R-:W-:-:S04]  /*f820*/  F2FP.F16.F32.PACK_AB R5, RZ, R5 ;  /* 0x00000005ff05723e */ /* 0x000fc800000000ff */
[----:B--2---:R-:W-:Y:S01]  /*f830*/  PRMT R10, R5, 0x7610, R10 ;  /* 0x00007610050a7816 */ /* 0x004fe2000000000a */
[----:B------:R-:W-:-:S05]  /*f840*/  @P3 IMAD.MOV.U32 R5, RZ, RZ, R161 ;  /* 0x000000ffff053224 */ /* 0x000fca00078e00a1 */
[----:B------:R0:W-:Y:S01]  /*f850*/  @P3 STG.E.U16 desc[UR36][R4.64+0x20], R10 ;  /* 0x0000200a04003986 */ /* 0x0001e2000c101524 */
[----:B------:R-:W-:Y:S05]  /*f860*/  @!P2 BRA `(.L_x_309) ;  /* 0x000000000004a947 */ /* 0x000fea0003800000 */
[----:B------:R2:W5:Y:S02]  /*f870*/  LDG.E.LTC128B.U16 R3, desc[UR36][R12.64+0x22] ;  /* 0x000022240c037981 */ /* 0x000564000c1e1520 */
.L_x_309:
[----:B------:R-:W-:Y:S05]  /*f880*/  BSYNC B1 ;  /* 0x0000000000017941 */ /* 0x000fea0003800000 */
.L_x_308:
[----:B0----5:R-:W-:Y:S01]  /*f890*/  HADD2.F32 R5, -RZ, R3.H0_H0 ;  /* 0x20000003ff057230 */ /* 0x021fe20000004100 */
[----:B------:R-:W-:Y:S01]  /*f8a0*/  ISETP.GT.AND P3, PT, R0, 0x18, P0 ;  /* 0x000000180000780c */ /* 0x000fe20000764270 */
[----:B------:R-:W-:Y:S03]  /*f8b0*/  BSSY B1, `(.L_x_310) ;  /* 0x000000a000017945 */ /* 0x000fe60003800000 */
[----:B------:R-:W-:Y:S01]  /*f8c0*/  FMUL R4, R5, R16 ;  /* 0x0000001005047220 */ /* 0x000fe20000400000 */
[----:B------:R-:W-:-:S03]  /*f8d0*/  @P2 IMAD.MOV.U32 R5, RZ, RZ, R161 ;  /* 0x000000ffff052224 */ /* 0x000fc600078e00a1 */
[----:B------:R-:W-:-:S05]  /*f8e0*/  FFMA R4, R35, R2, R4 ;  /* 0x0000000223047223 */ /* 0x000fca0000000004 */
[----:B------:R-:W-:-:S04]  /*f8f0*/  F2FP.F16.F32.PACK_AB R4, RZ, R4 ;  /* 0x00000004ff04723e */ /* 0x000fc800000000ff */
[----:B------:R-:W-:Y:S02]  /*f900*/  PRMT R10, R4, 0x7610, R10 ;  /* 0x00007610040a7816 */ /* 0x000fe4000000000a */
[----:B------:R-:W-:-:S05]  /*f910*/  @P2 MOV R4, R160 ;  /* 0x000000a000042202 */ /* 0x000fca0000000f00 */
[----:B------:R0:W-:Y:S01]  /*f920*/  @P2 STG.E.U16 desc[UR36][R4.64+0x22], R10 ;  /* 0x0000220a04002986 */ /* 0x0001e2000c101524 */
[----:B------:R-:W-:Y:S05]  /*f930*/  @!P3 BRA `(.L_x_311) ;  /* 0x000000000004b947 */ /* 0x000fea0003800000 */
[----:B------:R0:W5:Y:S02]  /*f940*/  LDG.E.LTC128B.U16 R3, desc[UR36][R6.64+0x30] ;  /* 0x0000302406037981 */ /* 0x000164000c1e1520 */
.L_x_311:
[----:B------:R-:W-:Y:S05]  /*f950*/  BSYNC B1 ;  /* 0x0000000000017941 */ /* 0x000fea0003800000 */
.L_x_310:
        /* <DEDUP_REMOVED lines=9> */
.L_x_313:
[----:B------:R-:W-:Y:S05]  /*f9f0*/  BSYNC B1 ;  /* 0x0000000000017941 */ /* 0x000fea0003800000 */
.L_x_312:
        /* <DEDUP_REMOVED lines=9> */
.L_x_315:
[----:B------:R-:W-:Y:S05]  /*fa90*/  BSYNC B1 ;  /* 0x0000000000017941 */ /* 0x000fea0003800000 */
.L_x_314:
[----:B-----5:R-:W-:Y:S01]  /*faa0*/  HADD2.F32 R5, -RZ, R3.H0_H0 ;  /* 0x20000003ff057230 */ /* 0x020fe20000004100 */
[----:B------:R-:W-:Y:S01]  /*fab0*/  ISETP.GT.AND P2, PT, R0, 0x19, P1 ;  /* 0x000000190000780c */ /* 0x000fe20000f44270 */
[----:B0-----:R-:W-:Y:S01]  /*fac0*/  @P3 IMAD.MOV.U32 R4, RZ, RZ, R160 ;  /* 0x000000ffff043224 */ /* 0x001fe200078e00a0 */
[----:B------:R-:W-:Y:S02]  /*fad0*/  BSSY B1, `(.L_x_316) ;  /* 0x0000009000017945 */ /* 0x000fe40003800000 */
[----:B------:R-:W-:-:S04]  /*fae0*/  FMUL R5, R5, R16 ;  /* 0x0000001005057220 */ /* 0x000fc80000400000 */
[----:B------:R-:W-:-:S05]  /*faf0*/  FFMA R5, R38, R2, R5 ;  /* 0x0000000226057223 */ /* 0x000fca0000000005 */
[----:B------:R-:W-:-:S04]  /*fb00*/  F2FP.F16.F32.PACK_AB R5, RZ, R5 ;  /* 0x00000005ff05723e */ /* 0x000fc800000000ff */
[----:B------:R-:W-:Y:S02]  /*fb10*/  PRMT R10, R5, 0x7610, R10 ;  /* 0x00007610050a7816 */ /* 0x000fe4000000000a */
[----:B------:R-:W-:-:S05]  /*fb20*/  @P3 MOV R5, R161 ;  /* 0x000000a100053202 */ /* 0x000fca0000000f00 */
[----:B------:R0:W-:Y:S01]  /*fb30*/  @P3 STG.E.U16 desc[UR36][R4.64+0x30], R10 ;  /* 0x0000300a04003986 */ /* 0x0001e2000c101524 */
[----:B------:R-:W-:Y:S05]  /*fb40*/  @!P2 BRA `(.L_x_317) ;  /* 0x000000000004a947 */ /* 0x000fea0003800000 */
[----:B------:R0:W5:Y:S02]  /*fb50*/  LDG.E.LTC128B.U16 R3, desc[UR36][R12.64+0x32] ;  /* 0x000032240c037981 */ /* 0x000164000c1e1520 */
.L_x_317:
[----:B------:R-:W-:Y:S05]  /*fb60*/  BSYNC B1 ;  /* 0x0000000000017941 */ /* 0x000fea0003800000 */
.L_x_316:
[----:B0----5:R-:W-:Y:S01]  /*fb70*/  HADD2.F32 R5, -RZ, R3.H0_H0 ;  /* 0x20000003ff057230 */ /* 0x021fe20000004100 */
[----:B------:R-:W-:Y:S01]  /*fb80*/  ISETP.GT.AND P3, PT, R0, 0x20, P0 ;  /* 0x000000200000780c */ /* 0x000fe20000764270 */
[----:B------:R-:W-:Y:S03]  /*fb90*/  BSSY B1, `(.L_x_318) ;  /* 0x000000a000017945 */ /* 0x000fe60003800000 */
[----:B------:R-:W-:Y:S01]  /*fba0*/  FMUL R4, R5, R16 ;  /* 0x0000001005047220 */ /* 0x000fe20000400000 */
[----:B------:R-:W-:-:S03]  /*fbb0*/  @P2 IMAD.MOV.U32 R5, RZ, RZ, R161 ;  /* 0x000000ffff052224 */ /* 0x000fc600078e00a1 */
[----:B------:R-:W-:-:S05]  /*fbc0*/  FFMA R4, R39, R2, R4 ;  /* 0x0000000227047223 */ /* 0x000fca0000000004 */
[----:B------:R-:W-:-:S04]  /*fbd0*/  F2FP.F16.F32.PACK_AB R4, RZ, R4 ;  /* 0x00000004ff04723e */ /* 0x000fc800000000ff */
[----:B------:R-:W-:Y:S01]  /*fbe0*/  PRMT R10, R4, 0x7610, R10 ;  /* 0x00007610040a7816 */ /* 0x000fe2000000000a */
[----:B------:R-:W-:-:S05]  /*fbf0*/  @P2 IMAD.MOV.U32 R4, RZ, RZ, R160 ;  /* 0x000000ffff042224 */ /* 0x000fca00078e00a0 */
[----:B------:R0:W-:Y:S01]  /*fc00*/  @P2 STG.E.U16 desc[UR36][R4.64+0x32], R10 ;  /* 0x0000320a04002986 */ /* 0x0001e2000c101524 */
[----:B------:R-:W-:Y:S05]  /*fc10*/  @!P3 BRA `(.L_x_319) ;  /* 0x000000000004b947 */ /* 0x000fea0003800000 */
[----:B------:R0:W5:Y:S02]  /*fc20*/  LDG.E.LTC128B.U16 R3, desc[UR36][R6.64+0x40] ;  /* 0x0000402406037981 */ /* 0x000164000c1e1520 */
.L_x_319:
[----:B------:R-:W-:Y:S05]  /*fc30*/  BSYNC B1 ;  /* 0x0000000000017941 */ /* 0x000fea0003800000 */
.L_x_318:
        /* <DEDUP_REMOVED lines=9> */
.L_x_321:
[----:B------:R-:W-:Y:S05]  /*fcd0*/  BSYNC B1 ;  /* 0x0000000000017941 */ /* 0x000fea0003800000 */
.L_x_320:
        /* <DEDUP_REMOVED lines=9> */
.L_x_323:
[----:B------:R-:W-:Y:S05]  /*fd70*/  BSYNC B1 ;  /* 0x0000000000017941 */ /* 0x000fea0003800000 */
.L_x_322:
[----:B-----5:R-:W-:Y:S01]  /*fd80*/  HADD2.F32 R5, -RZ, R3.H0_H0 ;  /* 0x20000003ff057230 */ /* 0x020fe20000004100 */
[----:B0-----:R-:W-:Y:S01]  /*fd90*/  @P3 MOV R4, R160 ;  /* 0x000000a000043202 */ /* 0x001fe20000000f00 */
[----:B------:R-:W-:Y:S01]  /*fda0*/  BSSY B1, `(.L_x_324) ;  /* 0x000000a000017945 */ /* 0x000fe20003800000 */
[----:B------:R-:W-:Y:S02]  /*fdb0*/  ISETP.GT.AND P2, PT, R0, 0x21, P1 ;  /* 0x000000210000780c */ /* 0x000fe40000f44270 */
[----:B------:R-:W-:-:S04]  /*fdc0*/  FMUL R5, R5, R16 ;  /* 0x0000001005057220 */ /* 0x000fc80000400000 */
[----:B------:R-:W-:-:S05]  /*fdd0*/  FFMA R5, R42, R2, R5 ;  /* 0x000000022a057223 */ /* 0x000fca0000000005 */
[----:B------:R-:W-:-:S04]  /*fde0*/  F2FP.F16.F32.PACK_AB R5, RZ, R5 ;  /* 0x00000005ff05723e */ /* 0x000fc800000000ff */
[----:B------:R-:W-:Y:S01]  /*fdf0*/  PRMT R10, R5, 0x7610, R10 ;  /* 0x00007610050a7816 */ /* 0x000fe2000000000a */
[----:B------:R-:W-:-:S05]  /*fe00*/  @P3 IMAD.MOV.U32 R5, RZ, RZ, R161 ;  /* 0x000000ffff053224 */ /* 0x000fca00078e00a1 */
[----:B------:R0:W-:Y:S01]  /*fe10*/  @P3 STG.E.U16 desc[UR36][R4.64+0x40], R10 ;  /* 0x0000400a04003986 */ /* 0x0001e2000c101524 */
[----:B------:R-:W-:Y:S05]  /*fe20*/  @!P2 BRA `(.L_x_325) ;  /* 0x000000000004a947 */ /* 0x000fea0003800000 */
[----:B------:R0:W5:Y:S02]  /*fe30*/  LDG.E.LTC128B.U16 R3, desc[UR36][R12.64+0x42] ;  /* 0x000042240c037981 */ /* 0x000164000c1e1520 */
.L_x_325:
[----:B------:R-:W-:Y:S05]  /*fe40*/  BSYNC B1 ;  /* 0x0000000000017941 */ /* 0x000fea0003800000 */
.L_x_324:
[----:B0----5:R-:W-:Y:S01]  /*fe50*/  HADD2.F32 R5, -RZ, R3.H0_H0 ;  /* 0x20000003ff057230 */ /* 0x021fe20000004100 */
[----:B------:R-:W-:Y:S01]  /*fe60*/  ISETP.GT.AND P3, PT, R0, 0x28, P0 ;  /* 0x000000280000780c */ /* 0x000fe20000764270 */
[----:B------:R-:W-:Y:S03]  /*fe70*/  BSSY B1, `(.L_x_326) ;  /* 0x000000a000017945 */ /* 0x000fe60003800000 */
[----:B------:R-:W-:Y:S01]  /*fe80*/  FMUL R4, R5, R16 ;  /* 0x0000001005047220 */ /* 0x000fe20000400000 */
[----:B------:R-:W-:-:S03]  /*fe90*/  @P2 MOV R5, R161 ;  /* 0x000000a100052202 */ /* 0x000fc60000000f00 */
[----:B------:R-:W-:-:S05]  /*fea0*/  FFMA R4, R43, R2, R4 ;  /* 0x000000022b047223 */ /* 0x000fca0000000004 */
[----:B------:R-:W-:-:S04]  /*feb0*/  F2FP.F16.F32.PACK_AB R4, RZ, R4 ;  /* 0x00000004ff04723e */ /* 0x000fc800000000ff */
[----:B------:R-:W-:Y:S01]  /*fec0*/  PRMT R10, R4, 0x7610, R10 ;  /* 0x00007610040a7816 */ /* 0x000fe2000000000a */
[----:B------:R-:W-:-:S05]  /*fed0*/  @P2 IMAD.MOV.U32 R4, RZ, RZ, R160 ;  /* 0x000000ffff042224 */ /* 0x000fca00078e00a0 */
[----:B------:R0:W-:Y:S01]  /*fee0*/  @P2 STG.E.U16 desc[UR36][R4.64+0x42], R10 ;  /* 0x0000420a04002986 */ /* 0x0001e2000c101524 */
[----:B------:R-:W-:Y:S05]  /*fef0*/  @!P3 BRA `(.L_x_327) ;  /* 0x000000000004b947 */ /* 0x000fea0003800000 */
[----:B------:R0:W5:Y:S02]  /*ff00*/  LDG.E.LTC128B.U16 R3, desc[UR36][R6.64+0x50] ;  /* 0x0000502406037981 */ /* 0x000164000c1e1520 */
.L_x_327:
[----:B------:R-:W-:Y:S05]  /*ff10*/  BSYNC B1 ;  /* 0x0000000000017941 */ /* 0x000fea0003800000 */
.L_x_326:
        /* <DEDUP_REMOVED lines=9> */
.L_x_329:
[----:B------:R-:W-:Y:S05]  /*ffb0*/  BSYNC B1 ;  /* 0x0000000000017941 */ /* 0x000fea0003800000 */
.L_x_328:
        /* <DEDUP_REMOVED lines=9> */
.L_x_331:
[----:B------:R-:W-:Y:S05]  /*10050*/  BSYNC B1 ;  /* 0x0000000000017941 */ /* 0x000fea0003800000 */
.L_x_330:
[----:B-----5:R-:W-:Y:S01]  /*10060*/  HADD2.F32 R5, -RZ, R3.H0_H0 ;  /* 0x20000003ff057230 */ /* 0x020fe20000004100 */
[----:B------:R-:W-:Y:S01]  /*10070*/  ISETP.GT.AND P2, PT, R0, 0x29, P1 ;  /* 0x000000290000780c */ /* 0x000fe20000f44270 */
[----:B0-----:R-:W-:Y:S01]  /*10080*/  @P3 IMAD.MOV.U32 R4, RZ, RZ, R160 ;  /* 0x000000ffff043224 */ /* 0x001fe200078e00a0 */
[----:B------:R-:W-:Y:S02]  /*10090*/  BSSY B1, `(.L_x_332) ;  /* 0x0000009000017945 */ /* 0x000fe40003800000 */
        /* <DEDUP_REMOVED lines=8> */
.L_x_333:
[----:B------:R-:W-:Y:S05]  /*10120*/  BSYNC B1 ;  /* 0x0000000000017941 */ /* 0x000fea0003800000 */
.L_x_332:
        /* <DEDUP_REMOVED lines=12> */
.L_x_335:
[----:B------:R-:W-:Y:S05]  /*101f0*/  BSYNC B1 ;  /* 0x0000000000017941 */ /* 0x000fea0003800000 */
.L_x_334:
        /* <DEDUP_REMOVED lines=9> */
.L_x_337:
[----:B------:R-:W-:Y:S05]  /*10290*/  BSYNC B1 ;  /* 0x0000000000017941 */ /* 0x000fea0003800000 */
.L_x_336:
        /* <DEDUP_REMOVED lines=9> */
.L_x_339:
[----:B------:R-:W-:Y:S05]  /*10330*/  BSYNC B1 ;  /* 0x0000000000017941 */ /* 0x000fea0003800000 */
.L_x_338:
        /* <DEDUP_REMOVED lines=12> */
.L_x_341:
[----:B------:R-:W-:Y:S05]  /*10400*/  BSYNC B1 ;  /* 0x0000000000017941 */ /* 0x000fea0003800000 */
.L_x_340:
        /* <DEDUP_REMOVED lines=12> */
.L_x_343:
[----:B------:R-:W-:Y:S05]  /*104d0*/  BSYNC B1 ;  /* 0x0000000000017941 */ /* 0x000fea0003800000 */
.L_x_342:
        /* <DEDUP_REMOVED lines=9> */
.L_x_345:
[----:B------:R-:W-:Y:S05]  /*10570*/  BSYNC B1 ;  /* 0x0000000000017941 */ /* 0x000fea0003800000 */
.L_x_344:
        /* <DEDUP_REMOVED lines=9> */
.L_x_347:
[----:B------:R-:W-:Y:S05]  /*10610*/  BSYNC B1 ;  /* 0x0000000000017941 */ /* 0x000fea0003800000 */
.L_x_346:
        /* <DEDUP_REMOVED lines=12> */
.L_x_349:
[----:B------:R-:W-:Y:S05]  /*106e0*/  BSYNC B1 ;  /* 0x0000000000017941 */ /* 0x000fea0003800000 */
.L_x_348:
        /* <DEDUP_REMOVED lines=12> */
.L_x_351:
[----:B------:R-:W-:Y:S05]  /*107b0*/  BSYNC B1 ;  /* 0x0000000000017941 */ /* 0x000fea0003800000 */
.L_x_350:
        /* <DEDUP_REMOVED lines=9> */
.L_x_353:
[----:B------:R-:W-:Y:S05]  /*10850*/  BSYNC B1 ;  /* 0x0000000000017941 */ /* 0x000fea0003800000 */
.L_x_352:
        /* <DEDUP_REMOVED lines=9> */
.L_x_355:
[----:B------:R-:W-:Y:S05]  /*108f0*/  BSYNC B1 ;  /* 0x0000000000017941 */ /* 0x000fea0003800000 */
.L_x_354:
        /* <DEDUP_REMOVED lines=12> */
.L_x_357:
[----:B------:R-:W-:Y:S05]  /*109c0*/  BSYNC B1 ;  /* 0x0000000000017941 */ /* 0x000fea0003800000 */
.L_x_356:
        /* <DEDUP_REMOVED lines=12> */
.L_x_359:
[----:B------:R-:W-:Y:S05]  /*10a90*/  BSYNC B1 ;  /* 0x0000000000017941 */ /* 0x000fea0003800000 */
.L_x_358:
        /* <DEDUP_REMOVED lines=9> */
.L_x_361:
[----:B------:R-:W-:Y:S05]  /*10b30*/  BSYNC B1 ;  /* 0x0000000000017941 */ /* 0x000fea0003800000 */
.L_x_360:
        /* <DEDUP_REMOVED lines=9> */
.L_x_363:
[----:B------:R-:W-:Y:S05]  /*10bd0*/  BSYNC B1 ;  /* 0x0000000000017941 */ /* 0x000fea0003800000 */
.L_x_362:
        /* <DEDUP_REMOVED lines=12> */
.L_x_365:
[----:B------:R-:W-:Y:S05]  /*10ca0*/  BSYNC B1 ;  /* 0x0000000000017941 */ /* 0x000fea0003800000 */
.L_x_364:
        /* <DEDUP_REMOVED lines=12> */
.L_x_367:
[----:B------:R-:W-:Y:S05]  /*10d70*/  BSYNC B1 ;  /* 0x0000000000017941 */ /* 0x000fea0003800000 */
.L_x_366:
        /* <DEDUP_REMOVED lines=9> */
.L_x_369:
[----:B------:R-:W-:Y:S05]  /*10e10*/  BSYNC B1 ;  /* 0x0000000000017941 */ /* 0x000fea0003800000 */
.L_x_368:
        /* <DEDUP_REMOVED lines=9> */
.L_x_371:
[----:B------:R-:W-:Y:S05]  /*10eb0*/  BSYNC B1 ;  /* 0x0000000000017941 */ /* 0x000fea0003800000 */
.L_x_370:
        /* <DEDUP_REMOVED lines=12> */
.L_x_373:
[----:B------:R-:W-:Y:S05]  /*10f80*/  BSYNC B1 ;  /* 0x0000000000017941 */ /* 0x000fea0003800000 */
.L_x_372:
        /* <DEDUP_REMOVED lines=12> */
.L_x_375:
[----:B------:R-:W-:Y:S05]  /*11050*/  BSYNC B1 ;  /* 0x0000000000017941 */ /* 0x000fea0003800000 */
.L_x_374:
        /* <DEDUP_REMOVED lines=9> */
.L_x_377:
[----:B------:R-:W-:Y:S05]  /*110f0*/  BSYNC B1 ;  /* 0x0000000000017941 */ /* 0x000fea0003800000 */
.L_x_376:
        /* <DEDUP_REMOVED lines=9> */
.L_x_379:
[----:B------:R-:W-:Y:S05]  /*11190*/  BSYNC B1 ;  /* 0x0000000000017941 */ /* 0x000fea0003800000 */
.L_x_378:
        /* <DEDUP_REMOVED lines=12> */
.L_x_381:
[----:B------:R-:W-:Y:S05]  /*11260*/  BSYNC B1 ;  /* 0x0000000000017941 */ /* 0x000fea0003800000 */
.L_x_380:
        /* <DEDUP_REMOVED lines=12> */
.L_x_383:
[----:B------:R-:W-:Y:S05]  /*11330*/  BSYNC B1 ;  /* 0x0000000000017941 */ /* 0x000fea0003800000 */
.L_x_382:
        /* <DEDUP_REMOVED lines=9> */
.L_x_385:
[----:B------:R-:W-:Y:S05]  /*113d0*/  BSYNC B1 ;  /* 0x0000000000017941 */ /* 0x000fea0003800000 */
.L_x_384:
        /* <DEDUP_REMOVED lines=9> */
.L_x_387:
[----:B------:R-:W-:Y:S05]  /*11470*/  BSYNC B1 ;  /* 0x0000000000017941 */ /* 0x000fea0003800000 */
.L_x_386:
        /* <DEDUP_REMOVED lines=12> */
.L_x_389:
[----:B------:R-:W-:Y:S05]  /*11540*/  BSYNC B1 ;  /* 0x0000000000017941 */ /* 0x000fea0003800000 */
.L_x_388:
        /* <DEDUP_REMOVED lines=12> */
.L_x_391:
[----:B------:R-:W-:Y:S05]  /*11610*/  BSYNC B1 ;  /* 0x0000000000017941 */ /* 0x000fea0003800000 */
.L_x_390:
        /* <DEDUP_REMOVED lines=9> */
.L_x_393:
[----:B------:R-:W-:Y:S05]  /*116b0*/  BSYNC B1 ;  /* 0x0000000000017941 */ /* 0x000fea0003800000 */
.L_x_392:
        /* <DEDUP_REMOVED lines=9> */
.L_x_395:
[----:B------:R-:W-:Y:S05]  /*11750*/  BSYNC B1 ;  /* 0x0000000000017941 */ /* 0x000fea0003800000 */
.L_x_394:
        /* <DEDUP_REMOVED lines=12> */
.L_x_397:
[----:B------:R-:W-:Y:S05]  /*11820*/  BSYNC B1 ;  /* 0x0000000000017941 */ /* 0x000fea0003800000 */
.L_x_396:
        /* <DEDUP_REMOVED lines=12> */
.L_x_399:
[----:B------:R-:W-:Y:S05]  /*118f0*/  BSYNC B1 ;  /* 0x0000000000017941 */ /* 0x000fea0003800000 */
.L_x_398:
        /* <DEDUP_REMOVED lines=9> */
.L_x_401:
[----:B------:R-:W-:Y:S05]  /*11990*/  BSYNC B1 ;  /* 0x0000000000017941 */ /* 0x000fea0003800000 */
.L_x_400:
        /* <DEDUP_REMOVED lines=9> */
.L_x_403:
[----:B------:R-:W-:Y:S05]  /*11a30*/  BSYNC B1 ;  /* 0x0000000000017941 */ /* 0x000fea0003800000 */
.L_x_402:
        /* <DEDUP_REMOVED lines=12> */
.L_x_405:
[----:B------:R-:W-:Y:S05]  /*11b00*/  BSYNC B1 ;  /* 0x0000000000017941 */ /* 0x000fea0003800000 */
.L_x_404:
        /* <DEDUP_REMOVED lines=12> */
.L_x_407:
[----:B------:R-:W-:Y:S05]  /*11bd0*/  BSYNC B1 ;  /* 0x0000000000017941 */ /* 0x000fea0003800000 */
.L_x_406:
        /* <DEDUP_REMOVED lines=9> */
.L_x_409:
[----:B------:R-:W-:Y:S05]  /*11c70*/  BSYNC B1 ;  /* 0x0000000000017941 */ /* 0x000fea0003800000 */
.L_x_408:
        /* <DEDUP_REMOVED lines=9> */
.L_x_411:
[----:B------:R-:W-:Y:S05]  /*11d10*/  BSYNC B1 ;  /* 0x0000000000017941 */ /* 0x000fea0003800000 */
.L_x_410:
        /* <DEDUP_REMOVED lines=12> */
.L_x_413:
[----:B------:R-:W-:Y:S05]  /*11de0*/  BSYNC B1 ;  /* 0x0000000000017941 */ /* 0x000fea0003800000 */
.L_x_412:
        /* <DEDUP_REMOVED lines=12> */
.L_x_415:
[----:B------:R-:W-:Y:S05]  /*11eb0*/  BSYNC B1 ;  /* 0x0000000000017941 */ /* 0x000fea0003800000 */
.L_x_414:
        /* <DEDUP_REMOVED lines=9> */
.L_x_417:
[----:B------:R-:W-:Y:S05]  /*11f50*/  BSYNC B1 ;  /* 0x0000000000017941 */ /* 0x000fea0003800000 */
.L_x_416:
        /* <DEDUP_REMOVED lines=9> */
.L_x_419:
[----:B------:R-:W-:Y:S05]  /*11ff0*/  BSYNC B1 ;  /* 0x0000000000017941 */ /* 0x000fea0003800000 */
.L_x_418:
        /* <DEDUP_REMOVED lines=12> */
.L_x_421:
[----:B------:R-:W-:Y:S05]  /*120c0*/  BSYNC B1 ;  /* 0x0000000000017941 */ /* 0x000fea0003800000 */
.L_x_420:
        /* <DEDUP_REMOVED lines=12> */
.L_x_423:
[----:B------:R-:W-:Y:S05]  /*12190*/  BSYNC B1 ;  /* 0x0000000000017941 */ /* 0x000fea0003800000 */
.L_x_422:
        /* <DEDUP_REMOVED lines=9> */
.L_x_425:
[----:B------:R-:W-:Y:S05]  /*12230*/  BSYNC B1 ;  /* 0x0000000000017941 */ /* 0x000fea0003800000 */
.L_x_424:
        /* <DEDUP_REMOVED lines=9> */
.L_x_427:
[----:B------:R-:W-:Y:S05]  /*122d0*/  BSYNC B1 ;  /* 0x0000000000017941 */ /* 0x000fea0003800000 */
.L_x_426:
        /* <DEDUP_REMOVED lines=12> */
.L_x_429:
[----:B------:R-:W-:Y:S05]  /*123a0*/  BSYNC B1 ;  /* 0x0000000000017941 */ /* 0x000fea0003800000 */
.L_x_428:
        /* <DEDUP_REMOVED lines=12> */
.L_x_431:
[----:B------:R-:W-:Y:S05]  /*12470*/  BSYNC B1 ;  /* 0x0000000000017941 */ /* 0x000fea0003800000 */
.L_x_430:
        /* <DEDUP_REMOVED lines=9> */
.L_x_433:
[----:B------:R-:W-:Y:S05]  /*12510*/  BSYNC B1 ;  /* 0x0000000000017941 */ /* 0x000fea0003800000 */
.L_x_432:
        /* <DEDUP_REMOVED lines=9> */
.L_x_435:
[----:B------:R-:W-:Y:S05]  /*125b0*/  BSYNC B1 ;  /* 0x0000000000017941 */ /* 0x000fea0003800000 */
.L_x_434:
        /* <DEDUP_REMOVED lines=12> */
.L_x_437:
[----:B------:R-:W-:Y:S05]  /*12680*/  BSYNC B1 ;  /* 0x0000000000017941 */ /* 0x000fea0003800000 */
.L_x_436:
        /* <DEDUP_REMOVED lines=12> */
.L_x_439:
[----:B------:R-:W-:Y:S05]  /*12750*/  BSYNC B1 ;  /* 0x0000000000017941 */ /* 0x000fea0003800000 */
.L_x_438:
        /* <DEDUP_REMOVED lines=9> */
.L_x_441:
[----:B------:R-:W-:Y:S05]  /*127f0*/  BSYNC B1 ;  /* 0x0000000000017941 */ /* 0x000fea0003800000 */
.L_x_440:
        /* <DEDUP_REMOVED lines=9> */
.L_x_443:
[----:B------:R-:W-:Y:S05]  /*12890*/  BSYNC B1 ;  /* 0x0000000000017941 */ /* 0x000fea0003800000 */
.L_x_442:
        /* <DEDUP_REMOVED lines=12> */
.L_x_445:
[----:B------:R-:W-:Y:S05]  /*12960*/  BSYNC B1 ;  /* 0x0000000000017941 */ /* 0x000fea0003800000 */
.L_x_444:
        /* <DEDUP_REMOVED lines=12> */
.L_x_447:
[----:B------:R-:W-:Y:S05]  /*12a30*/  BSYNC B1 ;  /* 0x0000000000017941 */ /* 0x000fea0003800000 */
.L_x_446:
        /* <DEDUP_REMOVED lines=9> */
.L_x_449:
[----:B------:R-:W-:Y:S05]  /*12ad0*/  BSYNC B1 ;  /* 0x0000000000017941 */ /* 0x000fea0003800000 */
.L_x_448:
        /* <DEDUP_REMOVED lines=9> */
.L_x_451:
[----:B------:R-:W-:Y:S05]  /*12b70*/  BSYNC B1 ;  /* 0x0000000000017941 */ /* 0x000fea0003800000 */
.L_x_450:
        /* <DEDUP_REMOVED lines=12> */
.L_x_453:
[----:B------:R-:W-:Y:S05]  /*12c40*/  BSYNC B1 ;  /* 0x0000000000017941 */ /* 0x000fea0003800000 */
.L_x_452:
        /* <DEDUP_REMOVED lines=12> */
.L_x_455:
[----:B------:R-:W-:Y:S05]  /*12d10*/  BSYNC B1 ;  /* 0x0000000000017941 */ /* 0x000fea0003800000 */
.L_x_454:
        /* <DEDUP_REMOVED lines=9> */
.L_x_457:
[----:B------:R-:W-:Y:S05]  /*12db0*/  BSYNC B1 ;  /* 0x0000000000017941 */ /* 0x000fea0003800000 */
.L_x_456:
        /* <DEDUP_REMOVED lines=9> */
.L_x_459:
[----:B------:R-:W-:Y:S05]  /*12e50*/  BSYNC B1 ;  /* 0x0000000000017941 */ /* 0x000fea0003800000 */
.L_x_458:
        /* <DEDUP_REMOVED lines=12> */
.L_x_461:
[----:B------:R-:W-:Y:S05]  /*12f20*/  BSYNC B1 ;  /* 0x0000000000017941 */ /* 0x000fea0003800000 */
.L_x_460:
        /* <DEDUP_REMOVED lines=12> */
.L_x_463:
[----:B------:R-:W-:Y:S05]  /*12ff0*/  BSYNC B1 ;  /* 0x0000000000017941 */ /* 0x000fea0003800000 */
.L_x_462:
        /* <DEDUP_REMOVED lines=9> */
.L_x_465:
[----:B------:R-:W-:Y:S05]  /*13090*/  BSYNC B1 ;  /* 0x0000000000017941 */ /* 0x000fea0003800000 */
.L_x_464:
        /* <DEDUP_REMOVED lines=9> */
.L_x_467:
[----:B------:R-:W-:Y:S05]  /*13130*/  BSYNC B1 ;  /* 0x0000000000017941 */ /* 0x000fea0003800000 */
.L_x_466:
        /* <DEDUP_REMOVED lines=12> */
.L_x_469:
[----:B------:R-:W-:Y:S05]  /*13200*/  BSYNC B1 ;  /* 0x0000000000017941 */ /* 0x000fea0003800000 */
.L_x_468:
        /* <DEDUP_REMOVED lines=12> */
.L_x_471:
[----:B------:R-:W-:Y:S05]  /*132d0*/  BSYNC B1 ;  /* 0x0000000000017941 */ /* 0x000fea0003800000 */
.L_x_470:
        /* <DEDUP_REMOVED lines=9> */
.L_x_473:
[----:B------:R-:W-:Y:S05]  /*13370*/  BSYNC B1 ;  /* 0x0000000000017941 */ /* 0x000fea0003800000 */
.L_x_472:
        /* <DEDUP_REMOVED lines=9> */
.L_x_475:
[----:B------:R-:W-:Y:S05]  /*13410*/  BSYNC B1 ;  /* 0x0000000000017941 */ /* 0x000fea0003800000 */
.L_x_474:
        /* <DEDUP_REMOVED lines=12> */
.L_x_477:
[----:B------:R-:W-:Y:S05]  /*134e0*/  BSYNC B1 ;  /* 0x0000000000017941 */ /* 0x000fea0003800000 */
.L_x_476:
        /* <DEDUP_REMOVED lines=12> */
.L_x_479:
[----:B------:R-:W-:Y:S05]  /*135b0*/  BSYNC B1 ;  /* 0x0000000000017941 */ /* 0x000fea0003800000 */
.L_x_478:
        /* <DEDUP_REMOVED lines=9> */
.L_x_481:
[----:B------:R-:W-:Y:S05]  /*13650*/  BSYNC B1 ;  /* 0x0000000000017941 */ /* 0x000fea0003800000 */
.L_x_480:
        /* <DEDUP_REMOVED lines=9> */
.L_x_483:
[----:B------:R-:W-:Y:S05]  /*136f0*/  BSYNC B1 ;  /* 0x0000000000017941 */ /* 0x000fea0003800000 */
.L_x_482:
        /* <DEDUP_REMOVED lines=12> */
.L_x_485:
[----:B------:R-:W-:Y:S05]  /*137c0*/  BSYNC B1 ;  /* 0x0000000000017941 */ /* 0x000fea0003800000 */
.L_x_484:
        /* <DEDUP_REMOVED lines=12> */
.L_x_487:
[----:B------:R-:W-:Y:S05]  /*13890*/  BSYNC B1 ;  /* 0x0000000000017941 */ /* 0x000fea0003800000 */
.L_x_486:
        /* <DEDUP_REMOVED lines=9> */
.L_x_489:
[----:B------:R-:W-:Y:S05]  /*13930*/  BSYNC B1 ;  /* 0x0000000000017941 */ /* 0x000fea0003800000 */
.L_x_488:
        /* <DEDUP_REMOVED lines=9> */
.L_x_491:
[----:B------:R-:W-:Y:S05]  /*139d0*/  BSYNC B1 ;  /* 0x0000000000017941 */ /* 0x000fea0003800000 */
.L_x_490:
        /* <DEDUP_REMOVED lines=12> */
.L_x_493:
[----:B------:R-:W-:Y:S05]  /*13aa0*/  BSYNC B1 ;  /* 0x0000000000017941 */ /* 0x000fea0003800000 */
.L_x_492:
        /* <DEDUP_REMOVED lines=12> */
.L_x_495:
[----:B------:R-:W-:Y:S05]  /*13b70*/  BSYNC B1 ;  /* 0x0000000000017941 */ /* 0x000fea0003800000 */
.L_x_494:
        /* <DEDUP_REMOVED lines=9> */
.L_x_497:
[----:B------:R-:W-:Y:S05]  /*13c10*/  BSYNC B1 ;  /* 0x0000000000017941 */ /* 0x000fea0003800000 */
.L_x_496:
        /* <DEDUP_REMOVED lines=9> */
.L_x_499:
[----:B------:R-:W-:Y:S05]  /*13cb0*/  BSYNC B1 ;  /* 0x0000000000017941 */ /* 0x000fea0003800000 */
.L_x_498:
        /* <DEDUP_REMOVED lines=12> */
.L_x_501:
[----:B------:R-:W-:Y:S05]  /*13d80*/  BSYNC B1 ;  /* 0x0000000000017941 */ /* 0x000fea0003800000 */
.L_x_500:
        /* <DEDUP_REMOVED lines=12> */
.L_x_503:
[----:B------:R-:W-:Y:S05]  /*13e50*/  BSYNC B1 ;  /* 0x0000000000017941 */ /* 0x000fea0003800000 */
.L_x_502:
        /* <DEDUP_REMOVED lines=9> */
.L_x_505:
[----:B------:R-:W-:Y:S05]  /*13ef0*/  BSYNC B1 ;  /* 0x0000000000017941 */ /* 0x000fea0003800000 */
.L_x_504:
        /* <DEDUP_REMOVED lines=9> */
.L_x_507:
[----:B------:R-:W-:Y:S05]  /*13f90*/  BSYNC B1 ;  /* 0x0000000000017941 */ /* 0x000fea0003800000 */
.L_x_506:
        /* <DEDUP_REMOVED lines=12> */
.L_x_509:
[----:B------:R-:W-:Y:S05]  /*14060*/  BSYNC B1 ;  /* 0x0000000000017941 */ /* 0x000fea0003800000 */
.L_x_508:
        /* <DEDUP_REMOVED lines=12> */
.L_x_511:
[----:B------:R-:W-:Y:S05]  /*14130*/  BSYNC B1 ;  /* 0x0000000000017941 */ /* 0x000fea0003800000 */
.L_x_510:
        /* <DEDUP_REMOVED lines=9> */
.L_x_513:
[----:B------:R-:W-:Y:S05]  /*141d0*/  BSYNC B1 ;  /* 0x0000000000017941 */ /* 0x000fea0003800000 */
.L_x_512:
        /* <DEDUP_REMOVED lines=9> */
.L_x_515:
[----:B------:R-:W-:Y:S05]  /*14270*/  BSYNC B1 ;  /* 0x0000000000017941 */ /* 0x000fea0003800000 */
.L_x_514:
        /* <DEDUP_REMOVED lines=12> */
.L_x_517:
[----:B------:R-:W-:Y:S05]  /*14340*/  BSYNC B1 ;  /* 0x0000000000017941 */ /* 0x000fea0003800000 */
.L_x_516:
        /* <DEDUP_REMOVED lines=12> */
.L_x_519:
[----:B------:R-:W-:Y:S05]  /*14410*/  BSYNC B1 ;  /* 0x0000000000017941 */ /* 0x000fea0003800000 */
.L_x_518:
        /* <DEDUP_REMOVED lines=9> */
.L_x_521:
[----:B------:R-:W-:Y:S05]  /*144b0*/  BSYNC B1 ;  /* 0x0000000000017941 */ /* 0x000fea0003800000 */
.L_x_520:
        /* <DEDUP_REMOVED lines=9> */
.L_x_523:
[----:B------:R-:W-:Y:S05]  /*14550*/  BSYNC B1 ;  /* 0x0000000000017941 */ /* 0x000fea0003800000 */
.L_x_522:
        /* <DEDUP_REMOVED lines=12> */
.L_x_525:
[----:B------:R-:W-:Y:S05]  /*14620*/  BSYNC B1 ;  /* 0x0000000000017941 */ /* 0x000fea0003800000 */
.L_x_524:
        /* <DEDUP_REMOVED lines=12> */
.L_x_527:
[----:B------:R-:W-:Y:S05]  /*146f0*/  BSYNC B1 ;  /* 0x0000000000017941 */ /* 0x000fea0003800000 */
.L_x_526:
        /* <DEDUP_REMOVED lines=9> */
.L_x_529:
[----:B------:R-:W-:Y:S05]  /*14790*/  BSYNC B1 ;  /* 0x0000000000017941 */ /* 0x000fea0003800000 */
.L_x_528:
        /* <DEDUP_REMOVED lines=9> */
.L_x_531:
[----:B------:R-:W-:Y:S05]  /*14830*/  BSYNC B1 ;  /* 0x0000000000017941 */ /* 0x000fea0003800000 */
.L_x_530:
        /* <DEDUP_REMOVED lines=12> */
.L_x_533:
[----:B------:R-:W-:Y:S05]  /*14900*/  BSYNC B1 ;  /* 0x0000000000017941 */ /* 0x000fea0003800000 */
.L_x_532:
        /* <DEDUP_REMOVED lines=12> */
.L_x_535:
[----:B------:R-:W-:Y:S05]  /*149d0*/  BSYNC B1 ;  /* 0x0000000000017941 */ /* 0x000fea0003800000 */
.L_x_534:
        /* <DEDUP_REMOVED lines=9> */
.L_x_537:
[----:B------:R-:W-:Y:S05]  /*14a70*/  BSYNC B1 ;  /* 0x0000000000017941 */ /* 0x000fea0003800000 */
.L_x_536:
        /* <DEDUP_REMOVED lines=9> */
.L_x_539:
[----:B------:R-:W-:Y:S05]  /*14b10*/  BSYNC B1 ;  /* 0x0000000000017941 */ /* 0x000fea0003800000 */
.L_x_538:
[----:B-----5:R-:W-:Y:S01]  /*14b20*/  HADD2.F32 R5, -RZ, R3.H0_H0 ;  /* 0x20000003ff057230 */ /* 0x020fe20000004100 */
[----:B0-----:R-:W-:Y:S01]  /*14b30*/  @P2 MOV R4, R160 ;  /* 0x000000a000042202 */ /* 0x001fe20000000f00 */
[----:B------:R-:W-:Y:S01]  /*14b40*/  BSSY B1, `(.L_x_540) ;  /* 0x000000a000017945 */ /* 0x000fe20003800000 */
[----:B------:R-:W-:Y:S02]  /*14b50*/  ISETP.GT.AND P1, PT, R0, 0xf9, P1 ;  /* 0x000000f90000780c */ /* 0x000fe40000f24270 */
[----:B------:R-:W-:-:S04]  /*14b60*/  FMUL R5, R5, R16 ;  /* 0x0000001005057220 */ /* 0x000fc80000400000 */
[----:B------:R-:W-:-:S05]  /*14b70*/  FFMA R5, R150, R2, R5 ;  /* 0x0000000296057223 */ /* 0x000fca0000000005 */
[----:B------:R-:W-:-:S04]  /*14b80*/  F2FP.F16.F32.PACK_AB R5, RZ, R5 ;  /* 0x00000005ff05723e */ /* 0x000fc800000000ff */
[----:B-1--4-:R-:W-:Y:S01]  /*14b90*/  PRMT R6, R5, 0x7610, R6 ;  /* 0x0000761005067816 */ /* 0x012fe20000000006 */
[----:B------:R-:W-:-:S05]  /*14ba0*/  @P2 IMAD.MOV.U32 R5, RZ, RZ, R161 ;  /* 0x000000ffff052224 */ /* 0x000fca00078e00a1 */
[----:B------:R0:W-:Y:S01]  /*14bb0*/  @P2 STG.E.U16 desc[UR36][R4.64+0x1f0], R6 ;  /* 0x0001f00604002986 */ /* 0x0001e2000c101524 */
[----:B------:R-:W-:Y:S05]  /*14bc0*/  @!P1 BRA `(.L_x_541) ;  /* 0x0000000000049947 */ /* 0x000fea0003800000 */
[----:B------:R1:W5:Y:S02]  /*14bd0*/  LDG.E.LTC128B.U16 R3, desc[UR36][R12.64+0x1f2] ;  /* 0x0001f2240c037981 */ /* 0x000364000c1e1520 */
.L_x_541:
[----:B------:R-:W-:Y:S05]  /*14be0*/  BSYNC B1 ;  /* 0x0000000000017941 */ /* 0x000fea0003800000 */
.L_x_540:
[----:B------:R-:W-:Y:S05]  /*14bf0*/  @!P1 BRA `(.L_x_542) ;  /* 0x0000005400c09947 */ /* 0x000fea0003800000 */
[----:B-----5:R-:W-:-:S05]  /*14c00*/  HADD2.F32 R3, -RZ, R3.H0_H0 ;  /* 0x20000003ff037230 */ /* 0x020fca0000004100 */
[----:B------:R-:W-:-:S04]  /*14c10*/  FMUL R0, R3, R16 ;  /* 0x0000001003007220 */ /* 0x000fc80000400000 */
[----:B------:R-:W-:-:S05]  /*14c20*/  FFMA R0, R151, R2, R0 ;  /* 0x0000000297007223 */ /* 0x000fca0000000000 */
[----:B------:R-:W-:-:S05]  /*14c30*/  F2FP.F16.F32.PACK_AB R0, RZ, R0 ;  /* 0x00000000ff00723e */ /* 0x000fca00000000ff */
[----:B------:R4:W-:Y:S01]  /*14c40*/  STG.E.U16 desc[UR36][R160.64+0x1f2], R0 ;  /* 0x0001f200a0007986 */ /* 0x0009e2000c101524 */
[----:B------:R-:W-:Y:S05]  /*14c50*/  BRA `(.L_x_542) ;  /* 0x0000005400a87947 */ /* 0x000fea0003800000 */
.L_x_35:
[----:B------:R-:W2:Y:S01]  /*14c60*/  LDL.LU R3, [R1] ;  /* 0x0000000001037983 */ /* 0x000ea20000300800 */
[----:B------:R-:W-:-:S03]  /*14c70*/  ULDC.64 UR4, c[0x0][0x5c0] ;  /* 0x0001700000047ab9 */ /* 0x000fc60000000a00 */
[----:B------:R-:W3:Y:S04]  /*14c80*/  LDL.LU R9, [R1+0x5c] ;  /* 0x00005c0001097983 */ /* 0x000ee80000300800 */
[----:B------:R-:W4:Y:S04]  /*14c90*/  LDL.LU R12, [R1+0x98] ;  /* 0x00009800010c7983 */ /* 0x000f280000300800 */
[----:B------:R-:W5:Y:S04]  /*14ca0*/  LDL.LU R235, [R1+0x9c] ;  /* 0x00009c0001eb7983 */ /* 0x000f680000300800 */
        /* <DEDUP_REMOVED lines=75> */
[----:B------:R-:W5:Y:S01]  /*15160*/  LDL.LU R159, [R1+0x1cc] ;  /* 0x0001cc00019f7983 */ /* 0x000f620000300800 */
[----:B--2---:R-:W-:-:S03]  /*15170*/  FMUL R3, R3, R2 ;  /* 0x0000000203037220 */ /* 0x004fc60000400000 */
[----:B------:R-:W2:Y:S01]  /*15180*/  LDL.LU R158, [R1+0x1d0] ;  /* 0x0001d000019e7983 */ /* 0x000ea20000300800 */
[----:B------:R-:W-:-:S03]  /*15190*/  LEA R4, P0, R6, UR4, 0x1 ;  /* 0x0000000406047c11 */ /* 0x000fc6000f8008ff */
[----:B------:R-:W2:Y:S04]  /*151a0*/  LDL.LU R157, [R1+0x1d4] ;  /* 0x0001d400019d7983 */ /* 0x000ea80000300800 */
[----:B------:R-:W2:Y:S04]  /*151b0*/  LDL.LU R156, [R1+0x1d8] ;  /* 0x0001d800019c7983 */ /* 0x000ea80000300800 */
[----:B------:R-:W2:Y:S04]  /*151c0*/  LDL.LU R155, [R1+0x1dc] ;  /* 0x0001dc00019b7983 */ /* 0x000ea80000300800 */
[----:B------:R-:W2:Y:S01]  /*151d0*/  LDL.LU R154, [R1+0x1e0] ;  /* 0x0001e000019a7983 */ /* 0x000ea20000300800 */
[----:B------:R-:W-:-:S03]  /*151e0*/  LEA.HI.X R5, R6, UR5, R10, 0x1, P0 ;  /* 0x0000000506057c11 */ /* 0x000fc600080f0c0a */
[----:B------:R-:W2:Y:S01]  /*151f0*/  LDL.LU R23, [R1+0x1e4] ;  /* 0x0001e40001177983 */ /* 0x000ea20000300800 */
[----:B------:R-:W-:-:S03]  /*15200*/  F2FP.F16.F32.PACK_AB R3, RZ, R3 ;  /* 0x00000003ff03723e */ /* 0x000fc600000000ff */
[----:B------:R-:W2:Y:S04]  /*15210*/  LDL.LU R22, [R1+0x1e8] ;  /* 0x0001e80001167983 */ /* 0x000ea80000300800 */
[----:B------:R-:W2:Y:S04]  /*15220*/  LDL.LU R21, [R1+0x1ec] ;  /* 0x0001ec0001157983 */ /* 0x000ea80000300800 */
[----:B------:R-:W2:Y:S04]  /*15230*/  LDL.LU R20, [R1+0x1f0] ;  /* 0x0001f00001147983 */ /* 0x000ea80000300800 */
[----:B------:R-:W2:Y:S04]  /*15240*/  LDL.LU R19, [R1+0x1f4] ;  /* 0x0001f40001137983 */ /* 0x000ea80000300800 */
[----:B------:R-:W2:Y:S04]  /*15250*/  LDL.LU R18, [R1+0x1f8] ;  /* 0x0001f80001127983 */ /* 0x000ea80000300800 */
[----:B------:R-:W2:Y:S04]  /*15260*/  LDL.LU R15, [R1+0x1fc] ;  /* 0x0001fc00010f7983 */ /* 0x000ea80000300800 */
[----:B------:R-:W3:Y:S04]  /*15270*/  LDL.LU R7, [R1+0x8] ;  /* 0x0000080001077983 */ /* 0x000ee80000300800 */
[----:B------:R-:W4:Y:S04]  /*15280*/  LDL.LU R6, [R1+0xc] ;  /* 0x00000c0001067983 */ /* 0x000f280000300800 */
[----:B------:R0:W-:Y:S04]  /*15290*/  @P1 STG.E.U16 desc[UR36][R4.64], R3 ;  /* 0x0000000304001986 */ /* 0x0001e8000c101524 */
[----:B0-----:R-:W5:Y:S01]  /*152a0*/  LDL.LU R3, [R1+0x4] ;  /* 0x0000040001037983 */ /* 0x001f620000300800 */
[----:B------:R-:W-:Y:S01]  /*152b0*/  ISETP.GT.AND P0, PT, R0, 0x1, P3 ;  /* 0x000000010000780c */ /* 0x000fe20001f04270 */
[----:B------:R-:W-:Y:S01]  /*152c0*/  USHF.L.U32 UR5, UR8, 0x4, URZ ;  /* 0x0000000408057899 */ /* 0x000fe2000800063f */
[----:B------:R-:W-:Y:S01]  /*152d0*/  ISETP.GT.AND P2, PT, R153, 0x8, PT ;  /* 0x000000089900780c */ /* 0x000fe20003f44270 */
[----:B------:R-:W-:Y:S01]  /*152e0*/  USHF.L.U64.HI UR4, UR8, 0x4, UR9 ;  /* 0x0000000408047899 */ /* 0x000fe20008010209 */
[----:B---3--:R-:W-:-:S05]  /*152f0*/  FMUL R7, R7, R2 ;  /* 0x0000000207077220 */ /* 0x008fca0000400000 */
[----:B------:R-:W-:-:S04]  /*15300*/  F2FP.F16.F32.PACK_AB R7, RZ, R7 ;  /* 0x00000007ff07723e */ /* 0x000fc800000000ff */
[----:B------:R-:W-:Y:S01]  /*15310*/  PRMT R8, R7, 0x7610, R8 ;  /* 0x0000761007087816 */ /* 0x000fe20000000008 */
[----:B-----5:R-:W-:-:S05]  /*15320*/  FMUL R3, R3, R2 ;  /* 0x0000000203037220 */ /* 0x020fca0000400000 */
[----:B------:R-:W-:-:S05]  /*15330*/  F2FP.F16.F32.PACK_AB R3, RZ, R3 ;  /* 0x00000003ff03723e */ /* 0x000fca00000000ff */
[----:B------:R4:W-:Y:S01]  /*15340*/  @P0 STG.E.U16 desc[UR36][R4.64+0x2], R3 ;  /* 0x0000020304000986 */ /* 0x0009e2000c101524 */
[----:B------:R-:W-:Y:S01]  /*15350*/  ISETP.GT.AND P0, PT, R0, RZ, P2 ;  /* 0x000000ff0000720c */ /* 0x000fe20001704270 */
[----:B----4-:R-:W-:Y:S01]  /*15360*/  FMUL R3, R6, R2 ;  /* 0x0000000206037220 */ /* 0x010fe20000400000 */
[----:B------:R-:W-:-:S04]  /*15370*/  IADD3 R6, P1, R4, UR5, RZ ;  /* 0x0000000504067c10 */ /* 0x000fc8000ff3e0ff */
[----:B------:R-:W-:Y:S02]  /*15380*/  IADD3.X R7, R5, UR4, RZ, P1, !PT ;  /* 0x0000000405077c10 */ /* 0x000fe40008ffe4ff */
[----:B------:R-:W-:-:S05]  /*15390*/  F2FP.F16.F32.PACK_AB R3, RZ, R3 ;  /* 0x00000003ff03723e */ /* 0x000fca00000000ff */
[----:B------:R0:W-:Y:S01]  /*153a0*/  @P0 STG.E.U16 desc[UR36][R6.64], R8 ;  /* 0x0000000806000986 */ /* 0x0001e2000c101524 */
[----:B------:R-:W-:-:S03]  /*153b0*/  ISETP.GT.AND P0, PT, R0, 0x1, P2 ;  /* 0x000000010000780c */ /* 0x000fc60001704270 */
[----:B0-----:R-:W3:Y:S10]  /*153c0*/  LDL.LU R8, [R1+0x54] ;  /* 0x0000540001087983 */ /* 0x001ef40000300800 */
[----:B------:R0:W-:Y:S04]  /*153d0*/  @P0 STG.E.U16 desc[UR36][R6.64+0x2], R3 ;  /* 0x0000020306000986 */ /* 0x0001e8000c101524 */
[----:B0-----:R-:W4:Y:S01]  /*153e0*/  LDL.LU R3, [R1+0x10] ;  /* 0x0000100001037983 */ /* 0x001f220000300800 */
[----:B------:R-:W-:Y:S01]  /*153f0*/  ISETP.GT.AND P0, PT, R0, 0x8, P3 ;  /* 0x000000080000780c */ /* 0x000fe20001f04270 */
[----:B----4-:R-:W-:-:S05]  /*15400*/  FMUL R3, R3, R2 ;  /* 0x0000000203037220 */ /* 0x010fca0000400000 */
[----:B------:R-:W-:-:S07]  /*15410*/  F2FP.F16.F32.PACK_AB R3, RZ, R3 ;  /* 0x00000003ff03723e */ /* 0x000fce00000000ff */
        /* <DEDUP_REMOVED lines=78> */
[----:B---3--:R-:W-:-:S05]  /*15900*/  FMUL R8, R8, R2 ;  /* 0x0000000208087220 */ /* 0x008fca0000400000 */
[----:B------:R-:W-:-:S04]  /*15910*/  F2FP.F16.F32.PACK_AB R8, RZ, R8 ;  /* 0x00000008ff08723e */ /* 0x000fc800000000ff */
[----:B------:R-:W-:Y:S01]  /*15920*/  PRMT R10, R8, 0x7610, R10 ;  /* 0x00007610080a7816 */ /* 0x000fe2000000000a */
[----:B----4-:R-:W-:-:S05]  /*15930*/  FMUL R3, R3, R2 ;  /* 0x0000000203037220 */ /* 0x010fca0000400000 */
[----:B------:R-:W-:-:S05]  /*15940*/  F2FP.F16.F32.PACK_AB R3, RZ, R3 ;  /* 0x00000003ff03723e */ /* 0x000fca00000000ff */
[----:B------:R0:W-:Y:S04]  /*15950*/  @P0 STG.E.U16 desc[UR36][R4.64+0x50], R3 ;  /* 0x0000500304000986 */ /* 0x0001e8000c101524 */
[----:B0-----:R-:W3:Y:S01]  /*15960*/  LDL.LU R3, [R1+0x58] ;  /* 0x0000580001037983 */ /* 0x001ee20000300800 */
[C---:B------:R-:W-:Y:S01]  /*15970*/  ISETP.GT.AND P5, PT, R0.reuse, 0x29, P3 ;  /* 0x000000290000780c */ /* 0x040fe20001fa4270 */
[----:B------:R-:W-:Y:S01]  /*15980*/  FMUL R9, R9, R2 ;  /* 0x0000000209097220 */ /* 0x000fe20000400000 */
[C---:B------:R-:W-:Y:S01]  /*15990*/  ISETP.GT.AND P0, PT, R0.reuse, 0x28, P2 ;  /* 0x000000280000780c */ /* 0x040fe20001704270 */
[----:B------:R-:W4:Y:S01]  /*159a0*/  LDL.LU R8, [R1+0x60] ;  /* 0x0000600001087983 */ /* 0x000f220000300800 */
[C---:B------:R-:W-:Y:S02]  /*159b0*/  ISETP.GT.AND P4, PT, R0.reuse, 0x29, P2 ;  /* 0x000000290000780c */ /* 0x040fe40001784270 */
[----:B------:R-:W-:-:S02]  /*159c0*/  ISETP.GT.AND P1, PT, R0, 0x30, P3 ;  /* 0x000000300000780c */ /* 0x000fc40001f24270 */
[----:B------:R-:W-:Y:S01]  /*159d0*/  F2FP.F16.F32.PACK_AB R9, RZ, R9 ;  /* 0x00000009ff09723e */ /* 0x000fe200000000ff */
[-C--:B---3--:R-:W-:Y:S01]  /*159e0*/  FMUL R3, R3, R2.reuse ;  /* 0x0000000203037220 */ /* 0x088fe20000400000 */
[----:B----4-:R-:W-:-:S04]  /*159f0*/  FMUL R8, R8, R2 ;  /* 0x0000000208087220 */ /* 0x010fc80000400000 */
[----:B------:R-:W-:-:S04]  /*15a00*/  F2FP.F16.F32.PACK_AB R3, RZ, R3 ;  /* 0x00000003ff03723e */ /* 0x000fc800000000ff */
[----:B------:R-:W-:Y:S02]  /*15a10*/  PRMT R11, R3, 0x7610, R11 ;  /* 0x00007610030b7816 */ /* 0x000fe4000000000b */
[----:B------:R-:W-:Y:S02]  /*15a20*/  F2FP.F16.F32.PACK_AB R3, RZ, R8 ;  /* 0x00000008ff03723e */ /* 0x000fe400000000ff */
[----:B------:R-:W3:Y:S04]  /*15a30*/  LDL.LU R8, [R1+0x64] ;  /* 0x0000640001087983 */ /* 0x000ee80000300800 */
[----:B------:R0:W-:Y:S04]  /*15a40*/  @P5 STG.E.U16 desc[UR36][R4.64+0x52], R10 ;  /* 0x0000520a04005986 */ /* 0x0001e8000c101524 */
[----:B------:R-:W-:Y:S04]  /*15a50*/  @P0 STG.E.U16 desc[UR36][R6.64+0x50], R11 ;  /* 0x0000500b06000986 */ /* 0x000fe8000c101524 */
[----:B------:R1:W-:Y:S01]  /*15a60*/  @P4 STG.E.U16 desc[UR36][R6.64+0x52], R9 ;  /* 0x0000520906004986 */ /* 0x0003e2000c101524 */
[----:B0-----:R-:W-:-:S03]  /*15a70*/  PRMT R10, R3, 0x7610, R10 ;  /* 0x00007610030a7816 */ /* 0x001fc6000000000a */
[----:B------:R-:W4:Y:S04]  /*15a80*/  LDL.LU R3, [R1+0x68] ;  /* 0x0000680001037983 */ /* 0x000f280000300800 */
[----:B------:R0:W-:Y:S04]  /*15a90*/  @P1 STG.E.U16 desc[UR36][R4.64+0x60], R10 ;  /* 0x0000600a04001986 */ /* 0x0001e8000c101524 */
[----:B-1----:R-:W5:Y:S01]  /*15aa0*/  LDL.LU R9, [R1+0x6c] ;  /* 0x00006c0001097983 */ /* 0x002f620000300800 */
[----:B---3--:R-:W-:-:S05]  /*15ab0*/  FMUL R8, R8, R2 ;  /* 0x0000000208087220 */ /* 0x008fca0000400000 */
[----:B------:R-:W-:-:S04]  /*15ac0*/  F2FP.F16.F32.PACK_AB R8, RZ, R8 ;  /* 0x00000008ff08723e */ /* 0x000fc800000000ff */
[----:B0-----:R-:W-:Y:S02]  /*15ad0*/  PRMT R10, R8, 0x7610, R10 ;  /* 0x00007610080a7816 */ /* 0x001fe4000000000a */
[----:B------:R-:W3:Y:S01]  /*15ae0*/  LDL.LU R8, [R1+0x70] ;  /* 0x0000700001087983 */ /* 0x000ee20000300800 */
[----:B----4-:R-:W-:-:S05]  /*15af0*/  FMUL R3, R3, R2 ;  /* 0x0000000203037220 */ /* 0x010fca0000400000 */
[----:B------:R-:W-:-:S04]  /*15b00*/  F2FP.F16.F32.PACK_AB R3, RZ, R3 ;  /* 0x00000003ff03723e */ /* 0x000fc800000000ff */
[----:B------:R-:W-:Y:S01]  /*15b10*/  PRMT R11, R3, 0x7610, R11 ;  /* 0x00007610030b7816 */ /* 0x000fe2000000000b */
[----:B---3--:R-:W-:-:S05]  /*15b20*/  FMUL R8, R8, R2 ;  /* 0x0000000208087220 */ /* 0x008fca0000400000 */
[----:B------:R-:W-:Y:S02]  /*15b30*/  F2FP.F16.F32.PACK_AB R3, RZ, R8 ;  /* 0x00000008ff03723e */ /* 0x000fe400000000ff */
[----:B------:R-:W3:Y:S01]  /*15b40*/  LDL.LU R8, [R1+0x74] ;  /* 0x0000740001087983 */ /* 0x000ee20000300800 */
[C---:B------:R-:W-:Y:S02]  /*15b50*/  ISETP.GT.AND P0, PT, R0.reuse, 0x31, P3 ;  /* 0x000000310000780c */ /* 0x040fe40001f04270 */
[C---:B------:R-:W-:Y:S02]  /*15b60*/  ISETP.GT.AND P4, PT, R0.reuse, 0x30, P2 ;  /* 0x000000300000780c */ /* 0x040fe40001784270 */
[C---:B------:R-:W-:Y:S02]  /*15b70*/  ISETP.GT.AND P5, PT, R0.reuse, 0x31, P2 ;  /* 0x000000310000780c */ /* 0x040fe400017a4270 */
[----:B------:R-:W-:Y:S01]  /*15b80*/  ISETP.GT.AND P1, PT, R0, 0x38, P3 ;  /* 0x000000380000780c */ /* 0x000fe20001f24270 */
[----:B-----5:R-:W-:-:S05]  /*15b90*/  FMUL R9, R9, R2 ;  /* 0x0000000209097220 */ /* 0x020fca0000400000 */
[----:B------:R-:W-:Y:S01]  /*15ba0*/  F2FP.F16.F32.PACK_AB R9, RZ, R9 ;  /* 0x00000009ff09723e */ /* 0x000fe200000000ff */
        /* <DEDUP_REMOVED lines=11> */
[C---:B------:R-:W-:Y:S02]  /*15c60*/  ISETP.GT.AND P0, PT, R0.reuse, 0x39, P3 ;  /* 0x000000390000780c */ /* 0x040fe40001f04270 */
[----:B------:R-:W-:Y:S01]  /*15c70*/  ISETP.GT.AND P4, PT, R0, 0x38, P2 ;  /* 0x000000380000780c */ /* 0x000fe20001784270 */
[----:B----4-:R-:W-:-:S05]  /*15c80*/  FMUL R3, R3, R2 ;  /* 0x0000000203037220 */ /* 0x010fca0000400000 */
[----:B------:R-:W-:-:S04]  /*15c90*/  F2FP.F16.F32.PACK_AB R3, RZ, R3 ;  /* 0x00000003ff03723e */ /* 0x000fc800000000ff */
[----:B------:R-:W-:Y:S01]  /*15ca0*/  PRMT R11, R3, 0x7610, R11 ;  /* 0x00007610030b7816 */ /* 0x000fe2000000000b */
[----:B------:R0:W-:Y:S04]  /*15cb0*/  @P0 STG.E.U16 desc[UR36][R4.64+0x72], R10 ;  /* 0x0000720a04000986 */ /* 0x0001e8000c101524 */
[----:B------:R1:W-:Y:S01]  /*15cc0*/  @P4 STG.E.U16 desc[UR36][R6.64+0x70], R11 ;  /* 0x0000700b06004986 */ /* 0x0003e2000c101524 */
[----:B---3--:R-:W-:-:S05]  /*15cd0*/  FMUL R8, R8, R2 ;  /* 0x0000000208087220 */ /* 0x008fca0000400000 */
[----:B------:R-:W-:Y:S02]  /*15ce0*/  F2FP.F16.F32.PACK_AB R3, RZ, R8 ;  /* 0x00000008ff03723e */ /* 0x000fe400000000ff */
[----:B------:R-:W3:Y:S02]  /*15cf0*/  LDL.LU R8, [R1+0x88] ;  /* 0x0000880001087983 */ /* 0x000ee40000300800 */
[----:B0-----:R-:W-:Y:S02]  /*15d00*/  PRMT R10, R3, 0x7610, R10 ;  /* 0x00007610030a7816 */ /* 0x001fe4000000000a */
[----:B-1----:R-:W4:Y:S04]  /*15d10*/  LDL.LU R11, [R1+0x94] ;  /* 0x00009400010b7983 */ /* 0x002f280000300800 */
[----:B------:R-:W2:Y:S01]  /*15d20*/  LDL.LU R3, [R1+0x84] ;  /* 0x0000840001037983 */ /* 0x000ea20000300800 */
[----:B------:R-:W-:-:S02]  /*15d30*/  ISETP.GT.AND P5, PT, R0, 0x39, P2 ;  /* 0x000000390000780c */ /* 0x000fc400017a4270 */
[----:B------:R-:W-:Y:S01]  /*15d40*/  ISETP.GT.AND P1, PT, R0, 0x40, P3 ;  /* 0x000000400000780c */ /* 0x000fe20001f24270 */
[----:B-----5:R-:W-:-:S05]  /*15d50*/  FMUL R9, R9, R2 ;  /* 0x0000000209097220 */ /* 0x020fca0000400000 */
[----:B------:R-:W-:-:S05]  /*15d60*/  F2FP.F16.F32.PACK_AB R9, RZ, R9 ;  /* 0x00000009ff09723e */ /* 0x000fca00000000ff */
[----:B------:R0:W-:Y:S04]  /*15d70*/  @P5 STG.E.U16 desc[UR36][R6.64+0x72], R9 ;  /* 0x0000720906005986 */ /* 0x0001e8000c101524 */
[----:B------:R1:W-:Y:S04]  /*15d80*/  @P1 STG.E.U16 desc[UR36][R4.64+0x80], R10 ;  /* 0x0000800a04001986 */ /* 0x0003e8000c101524 */
[----:B0-----:R-:W5:Y:S01]  /*15d90*/  LDL.LU R9, [R1+0x8c] ;  /* 0x00008c0001097983 */ /* 0x001f620000300800 */
[-C--:B---3--:R-:W-:Y:S01]  /*15da0*/  FMUL R8, R8, R2.reuse ;  /* 0x0000000208087220 */ /* 0x088fe20000400000 */
[----:B--2---:R-:W-:-:S05]  /*15db0*/  FMUL R3, R3, R2 ;  /* 0x0000000203037220 */ /* 0x004fca0000400000 */
[----:B-1----:R-:W-:Y:S02]  /*15dc0*/  F2FP.F16.F32.PACK_AB R10, RZ, R3 ;  /* 0x00000003ff0a723e */ /* 0x002fe400000000ff */
[----:B------:R-:W-:Y:S02]  /*15dd0*/  F2FP.F16.F32.PACK_AB R3, RZ, R8 ;  /* 0x00000008ff03723e */ /* 0x000fe400000000ff */
[----:B------:R-:W-:Y:S02]  /*15de0*/  PRMT R8, R10, 0x7610, R8 ;  /* 0x000076100a087816 */ /* 0x000fe40000000008 */
[----:B------:R-:W2:Y:S01]  /*15df0*/  LDL.LU R10, [R1+0x90] ;  /* 0x00009000010a7983 */ /* 0x000ea20000300800 */
[C---:B------:R-:W-:Y:S02]  /*15e00*/  ISETP.GT.AND P0, PT, R0.reuse, 0x41, P3 ;  /* 0x000000410000780c */ /* 0x040fe40001f04270 */
[C---:B------:R-:W-:Y:S02]  /*15e10*/  ISETP.GT.AND P4, PT, R0.reuse, 0x40, P2 ;  /* 0x000000400000780c */ /* 0x040fe40001784270 */
[----:B------:R-:W-:Y:S01]  /*15e20*/  ISETP.GT.AND P5, PT, R0, 0x41, P2 ;  /* 0x000000410000780c */ /* 0x000fe200017a4270 */
[----:B------:R-:W-:Y:S01]  /*15e30*/  FMUL R12, R12, R2 ;  /* 0x000000020c0c7220 */ /* 0x000fe20000400000 */
[----:B------:R-:W-:-:S07]  /*15e40*/  ISETP.GT.AND P1, PT, R0, 0x48, P3 ;  /* 0x000000480000780c */ /* 0x000fce0001f24270 */
[----:B------:R0:W-:Y:S01]  /*15e50*/  @P0 STG.E.U16 desc[UR36][R4.64+0x82], R8 ;  /* 0x0000820804000986 */ /* 0x0001e2000c101524 */
[----:B-----5:R-:W-:Y:S01]  /*15e60*/  FMUL R9, R9, R2 ;  /* 0x0000000209097220 */ /* 0x020fe20000400000 */
[----:B------:R-:W-:Y:S02]  /*15e70*/  F2FP.F16.F32.PACK_AB R12, RZ, R12 ;  /* 0x0000000cff0c723e */ /* 0x000fe400000000ff */
[----:B------:R1:W-:Y:S01]  /*15e80*/  @P4 STG.E.U16 desc[UR36][R6.64+0x80], R3 ;  /* 0x0000800306004986 */ /* 0x0003e2000c101524 */
[----:B------:R-:W-:Y:S02]  /*15e90*/  ISETP.GT.AND P0, PT, R0, 0x49, P3 ;  /* 0x000000490000780c */ /* 0x000fe40001f04270 */
[----:B------:R-:W-:Y:S01]  /*15ea0*/  F2FP.F16.F32.PACK_AB R9, RZ, R9 ;  /* 0x00000009ff09723e */ /* 0x000fe200000000ff */
[-C--:B0-----:R-:W-:Y:S01]  /*15eb0*/  FMUL R8, R235, R2.reuse ;  /* 0x00000002eb087220 */ /* 0x081fe20000400000 */
[----:B----4-:R-:W-:-:S04]  /*15ec0*/  FMUL R11, R11, R2 ;  /* 0x000000020b0b7220 */ /* 0x010fc80000400000 */
[----:B-1----:R-:W-:Y:S02]  /*15ed0*/  F2FP.F16.F32.PACK_AB R3, RZ, R8 ;  /* 0x00000008ff03723e */ /* 0x002fe400000000ff */
[----:B------:R-:W-:Y:S01]  /*15ee0*/  PRMT R8, R12, 0x7610, R8 ;  /* 0x000076100c087816 */ /* 0x000fe20000000008 */
[----:B------:R0:W-:Y:S01]  /*15ef0*/  @P5 STG.E.U16 desc[UR36][R6.64+0x82], R9 ;  /* 0x0000820906005986 */ /* 0x0001e2000c101524 */
[----:B------:R-:W-:Y:S01]  /*15f00*/  PRMT R12, R3, 0x7610, R12 ;  /* 0x00007610030c7816 */ /* 0x000fe2000000000c */
[----:B------:R-:W-:Y:S01]  /*15f10*/  FMUL R3, R233, R2 ;  /* 0x00000002e9037220 */ /* 0x000fe20000400000 */
[C---:B------:R-:W-:Y:S02]  /*15f20*/  ISETP.GT.AND P4, PT, R0.reuse, 0x48, P2 ;  /* 0x000000480000780c */ /* 0x040fe40001784270 */
[----:B------:R-:W-:Y:S02]  /*15f30*/  ISETP.GT.AND P5, PT, R0, 0x49, P2 ;  /* 0x000000490000780c */ /* 0x000fe400017a4270 */
[----:B------:R-:W-:-:S02]  /*15f40*/  F2FP.F16.F32.PACK_AB R11, RZ, R11 ;  /* 0x0000000bff0b723e */ /* 0x000fc400000000ff */
[----:B------:R-:W-:Y:S01]  /*15f50*/  F2FP.F16.F32.PACK_AB R3, RZ, R3 ;  /* 0x00000003ff03723e */ /* 0x000fe200000000ff */
[----:B0-----:R-:W-:-:S05]  /*15f60*/  FMUL R9, R234, R2 ;  /* 0x00000002ea097220 */ /* 0x001fca0000400000 */
[----:B------:R-:W-:-:S04]  /*15f70*/  F2FP.F16.F32.PACK_AB R9, RZ, R9 ;  /* 0x00000009ff09723e */ /* 0x000fc800000000ff */
[----:B------:R-:W-:Y:S01]  /*15f80*/  PRMT R13, R9, 0x7610, R13 ;  /* 0x00007610090d7816 */ /* 0x000fe2000000000d */
[----:B------:R-:W-:-:S05]  /*15f90*/  FMUL R9, R232, R2 ;  /* 0x00000002e8097220 */ /* 0x000fca0000400000 */
[----:B------:R-:W-:Y:S01]  /*15fa0*/  F2FP.F16.F32.PACK_AB R9, RZ, R9 ;  /* 0x00000009ff09723e */ /* 0x000fe200000000ff */
[----:B--2---:R-:W-:-:S05]  /*15fb0*/  FMUL R10, R10, R2 ;  /* 0x000000020a0a7220 */ /* 0x004fca0000400000 */
[----:B------:R-:W-:-:S05]  /*15fc0*/  F2FP.F16.F32.PACK_AB R10, RZ, R10 ;  /* 0x0000000aff0a723e */ /* 0x000fca00000000ff */
[----:B------:R-:W-:Y:S01]  /*15fd0*/  @P1 STG.E.U16 desc[UR36][R4.64+0x90], R10 ;  /* 0x0000900a04001986 */ /* 0x000fe2000c101524 */
[----:B------:R-:W-:-:S03]  /*15fe0*/  ISETP.GT.AND P1, PT, R0, 0x50, P3 ;  /* 0x000000500000780c */ /* 0x000fc60001f24270 */
[----:B------:R0:W-:Y:S01]  /*15ff0*/  @P0 STG.E.U16 desc[UR36][R4.64+0x92], R11 ;  /* 0x0000920b04000986 */ /* 0x0001e2000c101524 */
[----:B------:R-:W-:-:S03]  /*16000*/  ISETP.GT.AND P0, PT, R0, 0x51, P3 ;  /* 0x000000510000780c */ /* 0x000fc60001f04270 */
[----:B------:R-:W-:Y:S01]  /*16010*/  @P4 STG.E.U16 desc[UR36][R6.64+0x90], R8 ;  /* 0x0000900806004986 */ /* 0x000fe2000c101524 */
[----:B------:R-:W-:Y:S02]  /*16020*/  ISETP.GT.AND P4, PT, R0, 0x50, P2 ;  /* 0x000000500000780c */ /* 0x000fe40001784270 */
[----:B0-----:R-:W-:Y:S01]  /*16030*/  PRMT R11, R3, 0x7610, R11 ;  /* 0x00007610030b7816 */ /* 0x001fe2000000000b */
[----:B------:R-:W-:Y:S01]  /*16040*/  FMUL R3, R230, R2 ;  /* 0x00000002e6037220 */ /* 0x000fe20000400000 */
[----:B------:R0:W-:Y:S01]  /*16050*/  @P5 STG.E.U16 desc[UR36][R6.64+0x92], R12 ;  /* 0x0000920c06005986 */ /* 0x0001e2000c101524 */
[----:B------:R-:W-:-:S03]  /*16060*/  ISETP.GT.AND P5, PT, R0, 0x51, P2 ;  /* 0x000000510000780c */ /* 0x000fc600017a4270 */
[----:B------:R-:W-:Y:S01]  /*16070*/  F2FP.F16.F32.PACK_AB R3, RZ, R3 ;  /* 0x00000003ff03723e */ /* 0x000fe200000000ff */
[----:B------:R1:W-:Y:S01]  /*16080*/  @P1 STG.E.U16 desc[UR36][R4.64+0xa0], R13 ;  /* 0x0000a00d04001986 */ /* 0x0003e2000c101524 */
[----:B------:R-:W-:Y:S01]  /*16090*/  FMUL R10, R231, R2 ;  /* 0x00000002e70a7220 */ /* 0x000fe20000400000 */
[----:B------:R-:W-:-:S04]  /*160a0*/  ISETP.GT.AND P1, PT, R0, 0x58, P3 ;  /* 0x000000580000780c */ /* 0x000fc80001f24270 */
[----:B------:R-:W-:Y:S02]  /*160b0*/  F2FP.F16.F32.PACK_AB R10, RZ, R10 ;  /* 0x0000000aff0a723e */ /* 0x000fe400000000ff */
[----:B0-----:R-:W-:Y:S02]  /*160c0*/  PRMT R12, R9, 0x7610, R12 ;  /* 0x00007610090c7816 */ /* 0x001fe4000000000c */
[----:B-1----:R-:W-:Y:S01]  /*160d0*/  PRMT R13, R3, 0x7610, R13 ;  /* 0x00007610030d7816 */ /* 0x002fe2000000000d */
[----:B------:R-:W-:Y:S01]  /*160e0*/  FMUL R3, R229, R2 ;  /* 0x00000002e5037220 */ /* 0x000fe20000400000 */
[----:B------:R-:W-:Y:S04]  /*160f0*/  @P0 STG.E.U16 desc[UR36][R4.64+0xa2], R11 ;  /* 0x0000a20b04000986 */ /* 0x000fe8000c101524 */
[----:B------:R-:W-:Y:S01]  /*16100*/  F2FP.F16.F32.PACK_AB R3, RZ, R3 ;  /* 0x00000003ff03723e */ /* 0x000fe200000000ff */
[----:B------:R-:W-:Y:S04]  /*16110*/  @P4 STG.E.U16 desc[UR36][R6.64+0xa0], R12 ;  /* 0x0000a00c06004986 */ /* 0x000fe8000c101524 */
[----:B------:R0:W-:Y:S01]  /*16120*/  @P5 STG.E.U16 desc[UR36][R6.64+0xa2], R10 ;  /* 0x0000a20a06005986 */ /* 0x0001e2000c101524 */
[----:B------:R-:W-:-:S02]  /*16130*/  ISETP.GT.AND P0, PT, R0, 0x59, P3 ;  /* 0x000000590000780c */ /* 0x000fc40001f04270 */
[----:B0-----:R-:W-:Y:S01]  /*16140*/  PRMT R10, R3, 0x7610, R10 ;  /* 0x00007610030a7816 */ /* 0x001fe2000000000a */
[-C--:B------:R-:W-:Y:S01]  /*16150*/  FMUL R3, R226, R2.reuse ;  /* 0x00000002e2037220 */ /* 0x080fe20000400000 */
[----:B------:R0:W-:Y:S04]  /*16160*/  @P1 STG.E.U16 desc[UR36][R4.64+0xb0], R13 ;  /* 0x0000b00d04001986 */ /* 0x0001e8000c101524 */
[----:B------:R-:W-:Y:S01]  /*16170*/  F2FP.F16.F32.PACK_AB R3, RZ, R3 ;  /* 0x00000003ff03723e */ /* 0x000fe200000000ff */
[-C--:B------:R-:W-:Y:S01]  /*16180*/  FMUL R8, R228, R2.reuse ;  /* 0x00000002e4087220 */ /* 0x080fe20000400000 */
[-C--:B------:R-:W-:Y:S01]  /*16190*/  FMUL R9, R227, R2.reuse ;  /* 0x00000002e3097220 */ /* 0x080fe20000400000 */
[C---:B------:R-:W-:Y:S02]  /*161a0*/  ISETP.GT.AND P4, PT, R0.reuse, 0x58, P2 ;  /* 0x000000580000780c */ /* 0x040fe40001784270 */
[----:B0-----:R-:W-:Y:S01]  /*161b0*/  PRMT R13, R3, 0x7610, R13 ;  /* 0x00007610030d7816 */ /* 0x001fe2000000000d */
[----:B------:R-:W-:Y:S01]  /*161c0*/  FMUL R3, R225, R2 ;  /* 0x00000002e1037220 */ /* 0x000fe20000400000 */
[----:B------:R-:W-:-:S02]  /*161d0*/  ISETP.GT.AND P5, PT, R0, 0x59, P2 ;  /* 0x000000590000780c */ /* 0x000fc400017a4270 */
[----:B------:R-:W-:Y:S02]  /*161e0*/  ISETP.GT.AND P1, PT, R0, 0x60, P3 ;  /* 0x000000600000780c */ /* 0x000fe40001f24270 */
[----:B------:R-:W-:Y:S01]  /*161f0*/  F2FP.F16.F32.PACK_AB R3, RZ, R3 ;  /* 0x00000003ff03723e */ /* 0x000fe200000000ff */
[----:B------:R0:W-:Y:S01]  /*16200*/  @P0 STG.E.U16 desc[UR36][R4.64+0xb2], R10 ;  /* 0x0000b20a04000986 */ /* 0x0001e2000c101524 */
[----:B------:R-:W-:Y:S02]  /*16210*/  F2FP.F16.F32.PACK_AB R8, RZ, R8 ;  /* 0x00000008ff08723e */ /* 0x000fe400000000ff */
[----:B------:R-:W-:Y:S02]  /*16220*/  F2FP.F16.F32.PACK_AB R9, RZ, R9 ;  /* 0x00000009ff09723e */ /* 0x000fe400000000ff */
[----:B------:R-:W-:Y:S02]  /*16230*/  PRMT R11, R8, 0x7610, R11 ;  /* 0x00007610080b7816 */ /* 0x000fe4000000000b */
[----:B------:R-:W-:-:S02]  /*16240*/  PRMT R12, R9, 0x7610, R12 ;  /* 0x00007610090c7816 */ /* 0x000fc4000000000c */
[----:B0-----:R-:W-:Y:S01]  /*16250*/  PRMT R10, R3, 0x7610, R10 ;  /* 0x00007610030a7816 */ /* 0x001fe2000000000a */
[-C--:B------:R-:W-:Y:S01]  /*16260*/  FMUL R3, R222, R2.reuse ;  /* 0x00000002de037220 */ /* 0x080fe20000400000 */
[----:B------:R-:W-:Y:S01]  /*16270*/  ISETP.GT.AND P0, PT, R0, 0x61, P3 ;  /* 0x000000610000780c */ /* 0x000fe20001f04270 */
[----:B------:R-:W-:Y:S03]  /*16280*/  @P4 STG.E.U16 desc[UR36][R6.64+0xb0], R11 ;  /* 0x0000b00b06004986 */ /* 0x000fe6000c101524 */
[----:B------:R-:W-:Y:S01]  /*16290*/  F2FP.F16.F32.PACK_AB R3, RZ, R3 ;  /* 0x00000003ff03723e */ /* 0x000fe200000000ff */
[----:B------:R-:W-:Y:S04]  /*162a0*/  @P5 STG.E.U16 desc[UR36][R6.64+0xb2], R12 ;  /* 0x0000b20c06005986 */ /* 0x000fe8000c101524 */
[----:B------:R0:W-:Y:S01]  /*162b0*/  @P1 STG.E.U16 desc[UR36][R4.64+0xc0], R13 ;  /* 0x0000c00d04001986 */ /* 0x0001e2000c101524 */
[-C--:B------:R-:W-:Y:S01]  /*162c0*/  FMUL R8, R224, R2.reuse ;  /* 0x00000002e0087220 */ /* 0x080fe20000400000 */
[----:B------:R-:W-:Y:S01]  /*162d0*/  FMUL R9, R223, R2 ;  /* 0x00000002df097220 */ /* 0x000fe20000400000 */
[----:B------:R-:W-:-:S02]  /*162e0*/  ISETP.GT.AND P4, PT, R0, 0x60, P2 ;  /* 0x000000600000780c */ /* 0x000fc40001784270 */
[C---:B------:R-:W-:Y:S02]  /*162f0*/  ISETP.GT.AND P5, PT, R0.reuse, 0x61, P2 ;  /* 0x000000610000780c */ /* 0x040fe400017a4270 */
[----:B0-----:R-:W-:Y:S01]  /*16300*/  PRMT R13, R3, 0x7610, R13 ;  /* 0x00007610030d7816 */ /* 0x001fe2000000000d */
[----:B------:R-:W-:Y:S01]  /*16310*/  FMUL R3, R221, R2 ;  /* 0x00000002dd037220 */ /* 0x000fe20000400000 */
[----:B------:R-:W-:Y:S01]  /*16320*/  ISETP.GT.AND P1, PT, R0, 0x68, P3 ;  /* 0x000000680000780c */ /* 0x000fe20001f24270 */
[----:B------:R0:W-:Y:S01]  /*16330*/  @P0 STG.E.U16 desc[UR36][R4.64+0xc2], R10 ;  /* 0x0000c20a04000986 */ /* 0x0001e2000c101524 */
[----:B------:R-:W-:Y:S02]  /*16340*/  F2FP.F16.F32.PACK_AB R8, RZ, R8 ;  /* 0x00000008ff08723e */ /* 0x000fe400000000ff */
[----:B------:R-:W-:Y:S02]  /*16350*/  F2FP.F16.F32.PACK_AB R3, RZ, R3 ;  /* 0x00000003ff03723e */ /* 0x000fe400000000ff */
[----:B------:R-:W-:-:S02]  /*16360*/  F2FP.F16.F32.PACK_AB R9, RZ, R9 ;  /* 0x00000009ff09723e */ /* 0x000fc400000000ff */
[----:B------:R-:W-:Y:S02]  /*16370*/  PRMT R11, R8, 0x7610, R11 ;  /* 0x00007610080b7816 */ /* 0x000fe4000000000b */
[----:B------:R-:W-:Y:S02]  /*16380*/  PRMT R12, R9, 0x7610, R12 ;  /* 0x00007610090c7816 */ /* 0x000fe4000000000c */
        /* <DEDUP_REMOVED lines=285> */
[----:B------:R-:W-:Y:S01]  /*17560*/  @P5 STG.E.U16 desc[UR36][R6.64+0x1a2], R12 ;  /* 0x0001a20c06005986 */ /* 0x000fe2000c101524 */
[-C--:B------:R-:W-:Y:S01]  /*17570*/  FMUL R8, R164, R2.reuse ;  /* 0x00000002a4087220 */ /* 0x080fe20000400000 */
[----:B------:R-:W-:Y:S01]  /*17580*/  FMUL R9, R163, R2 ;  /* 0x00000002a3097220 */ /* 0x000fe20000400000 */
[C---:B------:R-:W-:Y:S01]  /*17590*/  ISETP.GT.AND P4, PT, R0.reuse, 0xd8, P2 ;  /* 0x000000d80000780c */ /* 0x040fe20001784270 */
[----:B------:R0:W-:Y:S01]  /*175a0*/  @P1 STG.E.U16 desc[UR36][R4.64+0x1b0], R13 ;  /* 0x0001b00d04001986 */ /* 0x0001e2000c101524 */
[----:B------:R-:W-:-:S02]  /*175b0*/  ISETP.GT.AND P5, PT, R0, 0xd9, P2 ;  /* 0x000000d90000780c */ /* 0x000fc400017a4270 */
[----:B------:R-:W-:Y:S02]  /*175c0*/  ISETP.GT.AND P1, PT, R0, 0xe0, P3 ;  /* 0x000000e00000780c */ /* 0x000fe40001f24270 */
[----:B------:R-:W-:Y:S02]  /*175d0*/  F2FP.F16.F32.PACK_AB R8, RZ, R8 ;  /* 0x00000008ff08723e */ /* 0x000fe400000000ff */
[----:B------:R-:W-:Y:S02]  /*175e0*/  F2FP.F16.F32.PACK_AB R9, RZ, R9 ;  /* 0x00000009ff09723e */ /* 0x000fe400000000ff */
[----:B0-----:R-:W-:Y:S01]  /*175f0*/  PRMT R13, R3, 0x7610, R13 ;  /* 0x00007610030d7816 */ /* 0x001fe2000000000d */
[----:B------:R-:W-:Y:S01]  /*17600*/  FMUL R3, R161, R2 ;  /* 0x00000002a1037220 */ /* 0x000fe20000400000 */
[----:B------:R-:W-:Y:S01]  /*17610*/  PRMT R11, R8, 0x7610, R11 ;  /* 0x00007610080b7816 */ /* 0x000fe2000000000b */
[----:B------:R0:W-:Y:S03]  /*17620*/  @P0 STG.E.U16 desc[UR36][R4.64+0x1b2], R10 ;  /* 0x0001b20a04000986 */ /* 0x0001e6000c101524 */
[----:B------:R-:W-:-:S02]  /*17630*/  F2FP.F16.F32.PACK_AB R3, RZ, R3 ;  /* 0x00000003ff03723e */ /* 0x000fc400000000ff */
[----:B------:R-:W-:Y:S01]  /*17640*/  PRMT R12, R9, 0x7610, R12 ;  /* 0x00007610090c7816 */ /* 0x000fe2000000000c */
[----:B------:R-:W-:Y:S01]  /*17650*/  @P4 STG.E.U16 desc[UR36][R6.64+0x1b0], R11 ;  /* 0x0001b00b06004986 */ /* 0x000fe2000c101524 */
[-C--:B------:R-:W-:Y:S01]  /*17660*/  FMUL R8, R160, R2.reuse ;  /* 0x00000002a0087220 */ /* 0x080fe20000400000 */
[----:B------:R-:W-:Y:S02]  /*17670*/  ISETP.GT.AND P0, PT, R0, 0xe1, P3 ;  /* 0x000000e10000780c */ /* 0x000fe40001f04270 */
[----:B0-----:R-:W-:Y:S01]  /*17680*/  PRMT R10, R3, 0x7610, R10 ;  /* 0x00007610030a7816 */ /* 0x001fe2000000000a */
[-C--:B------:R-:W-:Y:S01]  /*17690*/  FMUL R3, R158, R2.reuse ;  /* 0x000000029e037220 */ /* 0x080fe20000400000 */
[----:B------:R-:W-:Y:S01]  /*176a0*/  @P5 STG.E.U16 desc[UR36][R6.64+0x1b2], R12 ;  /* 0x0001b20c06005986 */ /* 0x000fe2000c101524 */
[----:B------:R-:W-:Y:S01]  /*176b0*/  FMUL R9, R159, R2 ;  /* 0x000000029f097220 */ /* 0x000fe20000400000 */
[C---:B------:R-:W-:Y:S02]  /*176c0*/  ISETP.GT.AND P4, PT, R0.reuse, 0xe0, P2 ;  /* 0x000000e00000780c */ /* 0x040fe40001784270 */
[----:B------:R0:W-:Y:S01]  /*176d0*/  @P1 STG.E.U16 desc[UR36][R4.64+0x1c0], R13 ;  /* 0x0001c00d04001986 */ /* 0x0001e2000c101524 */
[----:B------:R-:W-:-:S02]  /*176e0*/  ISETP.GT.AND P5, PT, R0, 0xe1, P2 ;  /* 0x000000e10000780c */ /* 0x000fc400017a4270 */
[----:B------:R-:W-:Y:S02]  /*176f0*/  ISETP.GT.AND P1, PT, R0, 0xe8, P3 ;  /* 0x000000e80000780c */ /* 0x000fe40001f24270 */
[----:B------:R-:W-:Y:S02]  /*17700*/  F2FP.F16.F32.PACK_AB R3, RZ, R3 ;  /* 0x00000003ff03723e */ /* 0x000fe400000000ff */
[----:B------:R-:W-:Y:S02]  /*17710*/  F2FP.F16.F32.PACK_AB R8, RZ, R8 ;  /* 0x00000008ff08723e */ /* 0x000fe400000000ff */
[----:B------:R-:W-:Y:S02]  /*17720*/  F2FP.F16.F32.PACK_AB R9, RZ, R9 ;  /* 0x00000009ff09723e */ /* 0x000fe400000000ff */
[----:B0-----:R-:W-:Y:S01]  /*17730*/  PRMT R13, R3, 0x7610, R13 ;  /* 0x00007610030d7816 */ /* 0x001fe2000000000d */
[----:B------:R-:W-:Y:S01]  /*17740*/  FMUL R3, R157, R2 ;  /* 0x000000029d037220 */ /* 0x000fe20000400000 */
[----:B------:R-:W-:-:S02]  /*17750*/  PRMT R11, R8, 0x7610, R11 ;  /* 0x00007610080b7816 */ /* 0x000fc4000000000b */
[----:B------:R-:W-:Y:S01]  /*17760*/  PRMT R12, R9, 0x7610, R12 ;  /* 0x00007610090c7816 */ /* 0x000fe2000000000c */
[----:B------:R0:W-:Y:S01]  /*17770*/  @P0 STG.E.U16 desc[UR36][R4.64+0x1c2], R10 ;  /* 0x0001c20a04000986 */ /* 0x0001e2000c101524 */
[----:B------:R-:W-:Y:S01]  /*17780*/  F2FP.F16.F32.PACK_AB R3, RZ, R3 ;  /* 0x00000003ff03723e */ /* 0x000fe200000000ff */
[----:B------:R-:W-:Y:S02]  /*17790*/  FMUL R8, R156, R2 ;  /* 0x000000029c087220 */ /* 0x000fe40000400000 */
[----:B------:R1:W-:Y:S01]  /*177a0*/  @P4 STG.E.U16 desc[UR36][R6.64+0x1c0], R11 ;  /* 0x0001c00b06004986 */ /* 0x0003e2000c101524 */
[----:B------:R-:W-:-:S03]  /*177b0*/  ISETP.GT.AND P0, PT, R0, 0xe9, P3 ;  /* 0x000000e90000780c */ /* 0x000fc60001f04270 */
[----:B------:R-:W-:Y:S01]  /*177c0*/  @P5 STG.E.U16 desc[UR36][R6.64+0x1c2], R12 ;  /* 0x0001c20c06005986 */ /* 0x000fe2000c101524 */
[----:B------:R-:W-:-:S03]  /*177d0*/  ISETP.GT.AND P4, PT, R0, 0xe9, P2 ;  /* 0x000000e90000780c */ /* 0x000fc60001784270 */
[----:B------:R2:W-:Y:S01]  /*177e0*/  @P1 STG.E.U16 desc[UR36][R4.64+0x1d0], R13 ;  /* 0x0001d00d04001986 */ /* 0x0005e2000c101524 */
[----:B------:R-:W-:Y:S02]  /*177f0*/  ISETP.GT.AND P1, PT, R0, 0xe8, P2 ;  /* 0x000000e80000780c */ /* 0x000fe40001724270 */
[----:B0-----:R-:W-:Y:S01]  /*17800*/  PRMT R10, R3, 0x7610, R10 ;  /* 0x00007610030a7816 */ /* 0x001fe2000000000a */
[-C--:B------:R-:W-:Y:S01]  /*17810*/  FMUL R3, R154, R2.reuse ;  /* 0x000000029a037220 */ /* 0x080fe20000400000 */
[----:B------:R-:W-:Y:S01]  /*17820*/  ISETP.GT.AND P5, PT, R0, 0xf0, P3 ;  /* 0x000000f00000780c */ /* 0x000fe20001fa4270 */
[----:B------:R-:W-:Y:S01]  /*17830*/  FMUL R9, R155, R2 ;  /* 0x000000029b097220 */ /* 0x000fe20000400000 */
[----:B------:R-:W-:Y:S02]  /*17840*/  F2FP.F16.F32.PACK_AB R8, RZ, R8 ;  /* 0x00000008ff08723e */ /* 0x000fe400000000ff */
[----:B------:R-:W-:Y:S02]  /*17850*/  F2FP.F16.F32.PACK_AB R3, RZ, R3 ;  /* 0x00000003ff03723e */ /* 0x000fe400000000ff */
[----:B-1----:R-:W-:-:S02]  /*17860*/  PRMT R11, R8, 0x7610, R11 ;  /* 0x00007610080b7816 */ /* 0x002fc4000000000b */
[----:B------:R-:W-:Y:S02]  /*17870*/  F2FP.F16.F32.PACK_AB R9, RZ, R9 ;  /* 0x00000009ff09723e */ /* 0x000fe400000000ff */
[----:B--2---:R-:W-:Y:S01]  /*17880*/  PRMT R13, R3, 0x7610, R13 ;  /* 0x00007610030d7816 */ /* 0x004fe2000000000d */
[----:B------:R-:W-:Y:S01]  /*17890*/  @P0 STG.E.U16 desc[UR36][R4.64+0x1d2], R10 ;  /* 0x0001d20a04000986 */ /* 0x000fe2000c101524 */
[----:B------:R-:W-:-:S03]  /*178a0*/  FMUL R3, R23, R2 ;  /* 0x0000000217037220 */ /* 0x000fc60000400000 */
[----:B------:R-:W-:Y:S04]  /*178b0*/  @P1 STG.E.U16 desc[UR36][R6.64+0x1d0], R11 ;  /* 0x0001d00b06001986 */ /* 0x000fe8000c101524 */
[----:B------:R0:W-:Y:S01]  /*178c0*/  @P4 STG.E.U16 desc[UR36][R6.64+0x1d2], R9 ;  /* 0x0001d20906004986 */ /* 0x0001e2000c101524 */
[----:B------:R-:W-:-:S03]  /*178d0*/  ISETP.GT.AND P4, PT, R0, 0xf0, P2 ;  /* 0x000000f00000780c */ /* 0x000fc60001784270 */
[----:B------:R-:W-:Y:S01]  /*178e0*/  @P5 STG.E.U16 desc[UR36][R4.64+0x1e0], R13 ;  /* 0x0001e00d04005986 */ /* 0x000fe2000c101524 */
[----:B------:R-:W-:Y:S01]  /*178f0*/  ISETP.GT.AND P5, PT, R0, 0xf1, P3 ;  /* 0x000000f10000780c */ /* 0x000fe20001fa4270 */
[----:B------:R-:W-:Y:S01]  /*17900*/  FMUL R8, R22, R2 ;  /* 0x0000000216087220 */ /* 0x000fe20000400000 */
[----:B------:R-:W-:-:S04]  /*17910*/  F2FP.F16.F32.PACK_AB R3, RZ, R3 ;  /* 0x00000003ff03723e */ /* 0x000fc800000000ff */
[----:B------:R-:W-:Y:S02]  /*17920*/  PRMT R14, R3, 0x7610, R14 ;  /* 0x00007610030e7816 */ /* 0x000fe4000000000e */
[----:B------:R-:W-:Y:S01]  /*17930*/  F2FP.F16.F32.PACK_AB R12, RZ, R8 ;  /* 0x00000008ff0c723e */ /* 0x000fe200000000ff */
[----:B0-----:R-:W-:-:S04]  /*17940*/  FMUL R9, R19, R2 ;  /* 0x0000000213097220 */ /* 0x001fc80000400000 */
[----:B------:R-:W-:Y:S01]  /*17950*/  @P5 STG.E.U16 desc[UR36][R4.64+0x1e2], R14 ;  /* 0x0001e20e04005986 */ /* 0x000fe2000c101524 */
[----:B------:R-:W-:-:S03]  /*17960*/  ISETP.GT.AND P5, PT, R0, 0xf8, P3 ;  /* 0x000000f80000780c */ /* 0x000fc60001fa4270 */
[----:B------:R0:W-:Y:S01]  /*17970*/  @P4 STG.E.U16 desc[UR36][R6.64+0x1e0], R12 ;  /* 0x0001e00c06004986 */ /* 0x0001e2000c101524 */
[C---:B------:R-:W-:Y:S01]  /*17980*/  ISETP.GT.AND P4, PT, R0.reuse, 0xf1, P2 ;  /* 0x000000f10000780c */ /* 0x040fe20001784270 */
[-C--:B------:R-:W-:Y:S01]  /*17990*/  FMUL R11, R21, R2.reuse ;  /* 0x00000002150b7220 */ /* 0x080fe20000400000 */
[----:B------:R-:W-:Y:S01]  /*179a0*/  ISETP.GT.AND P3, PT, R0, 0xf9, P3 ;  /* 0x000000f90000780c */ /* 0x000fe20001f64270 */
[-C--:B------:R-:W-:Y:S01]  /*179b0*/  FMUL R10, R20, R2.reuse ;  /* 0x00000002140a7220 */ /* 0x080fe20000400000 */
[----:B------:R-:W-:Y:S01]  /*179c0*/  USHF.L.U32 UR12, UR8, 0x8, URZ ;  /* 0x00000008080c7899 */ /* 0x000fe2000800063f */
[----:B------:R-:W-:Y:S01]  /*179d0*/  FMUL R8, R18, R2 ;  /* 0x0000000212087220 */ /* 0x000fe20000400000 */
[----:B------:R-:W-:Y:S02]  /*179e0*/  F2FP.F16.F32.PACK_AB R9, RZ, R9 ;  /* 0x00000009ff09723e */ /* 0x000fe400000000ff */
[----:B------:R-:W-:Y:S01]  /*179f0*/  F2FP.F16.F32.PACK_AB R11, RZ, R11 ;  /* 0x0000000bff0b723e */ /* 0x000fe200000000ff */
[----:B------:R-:W-:Y:S01]  /*17a00*/  USHF.L.U64.HI UR11, UR8, 0x8, UR9 ;  /* 0x00000008080b7899 */ /* 0x000fe20008010209 */
[----:B------:R-:W-:-:S02]  /*17a10*/  F2FP.F16.F32.PACK_AB R10, RZ, R10 ;  /* 0x0000000aff0a723e */ /* 0x000fc400000000ff */
[----:B0-----:R-:W-:Y:S01]  /*17a20*/  PRMT R12, R9, 0x7610, R12 ;  /* 0x00007610090c7816 */ /* 0x001fe2000000000c */
[----:B------:R-:W-:Y:S01]  /*17a30*/  IMAD.U32 R9, RZ, RZ, UR12 ;  /* 0x0000000cff097e24 */ /* 0x000fe2000f8e00ff */
[----:B------:R-:W-:Y:S01]  /*17a40*/  F2FP.F16.F32.PACK_AB R8, RZ, R8 ;  /* 0x00000008ff08723e */ /* 0x000fe200000000ff */
[----:B------:R0:W-:Y:S01]  /*17a50*/  @P4 STG.E.U16 desc[UR36][R6.64+0x1e2], R11 ;  /* 0x0001e20b06004986 */ /* 0x0001e2000c101524 */
[----:B------:R-:W-:Y:S02]  /*17a60*/  ISETP.GT.AND P1, PT, R153, 0x80, PT ;  /* 0x000000809900780c */ /* 0x000fe40003f24270 */
[----:B------:R-:W-:Y:S01]  /*17a70*/  PRMT R13, R8, 0x7610, R13 ;  /* 0x00007610080d7816 */ /* 0x000fe2000000000d */
[----:B------:R-:W-:Y:S04]  /*17a80*/  @P5 STG.E.U16 desc[UR36][R4.64+0x1f0], R10 ;  /* 0x0001f00a04005986 */ /* 0x000fe8000c101524 */
[----:B------:R1:W-:Y:S01]  /*17a90*/  @P3 STG.E.U16 desc[UR36][R4.64+0x1f2], R12 ;  /* 0x0001f20c04003986 */ /* 0x0003e2000c101524 */
[----:B------:R-:W-:-:S02]  /*17aa0*/  IADD3 R8, P3, P5, R4, UR5, R9 ;  /* 0x0000000504087c10 */ /* 0x000fc4000fd7e009 */
[----:B0-----:R-:W-:Y:S02]  /*17ab0*/  MOV R11, UR11 ;  /* 0x0000000b000b7c02 */ /* 0x001fe40008000f00 */
[C---:B------:R-:W-:Y:S02]  /*17ac0*/  ISETP.GT.AND P4, PT, R0.reuse, 0xf8, P2 ;  /* 0x000000f80000780c */ /* 0x040fe40001784270 */
[C---:B------:R-:W-:Y:S02]  /*17ad0*/  ISETP.GT.AND P2, PT, R0.reuse, 0xf9, P2 ;  /* 0x000000f90000780c */ /* 0x040fe40001744270 */
[----:B------:R-:W-:Y:S02]  /*17ae0*/  IADD3.X R9, R5, UR4, R11, P3, P5 ;  /* 0x0000000405097c10 */ /* 0x000fe40009fea40b */
[----:B------:R-:W-:Y:S01]  /*17af0*/  ISETP.GT.AND P3, PT, R0, 0x1, P1 ;  /* 0x000000010000780c */ /* 0x000fe20000f64270 */
[-C--:B------:R-:W-:Y:S01]  /*17b00*/  FMUL R3, R15, R2.reuse ;  /* 0x000000020f037220 */ /* 0x080fe20000400000 */
[----:B------:R-:W-:Y:S01]  /*17b10*/  FMUL R25, R25, R2 ;  /* 0x0000000219197220 */ /* 0x000fe20000400000 */
[----:B-1----:R-:W-:-:S03]  /*17b20*/  IADD3 R4, P5, R4, UR12, RZ ;  /* 0x0000000c04047c10 */ /* 0x002fc6000ffbe0ff */
[----:B------:R-:W-:Y:S02]  /*17b30*/  F2FP.F16.F32.PACK_AB R3, RZ, R3 ;  /* 0x00000003ff03723e */ /* 0x000fe400000000ff */
[----:B------:R-:W-:Y:S02]  /*17b40*/  F2FP.F16.F32.PACK_AB R25, RZ, R25 ;  /* 0x00000019ff19723e */ /* 0x000fe400000000ff */
[----:B------:R-:W-:Y:S01]  /*17b50*/  IADD3.X R5, R5, UR11, RZ, P5, !PT ;  /* 0x0000000b05057c10 */ /* 0x000fe2000affe4ff */
[----:B------:R-:W-:Y:S01]  /*17b60*/  @P4 STG.E.U16 desc[UR36][R6.64+0x1f0], R13 ;  /* 0x0001f00d06004986 */ /* 0x000fe2000c101524 */
[----:B------:R-:W-:-:S03]  /*17b70*/  ISETP.GT.AND P0, PT, R153, 0x88, PT ;  /* 0x000000889900780c */ /* 0x000fc60003f04270 */
[----:B------:R0:W-:Y:S01]  /*17b80*/  @P2 STG.E.U16 desc[UR36][R6.64+0x1f2], R3 ;  /* 0x0001f20306002986 */ /* 0x0001e2000c101524 */
[----:B------:R-:W-:-:S03]  /*17b90*/  ISETP.GT.AND P4, PT, R0, RZ, P1 ;  /* 0x000000ff0000720c */ /* 0x000fc60000f84270 */
[----:B------:R-:W-:Y:S01]  /*17ba0*/  @P3 STG.E.U16 desc[UR36][R4.64+0x2], R25 ;  /* 0x0000021904003986 */ /* 0x000fe2000c101524 */
[----:B------:R-:W-:Y:S02]  /*17bb0*/  IADD3 R10, P3, R4, UR5, RZ ;  /* 0x00000005040a7c10 */ /* 0x000fe4000ff7e0ff */
[----:B------:R-:W-:Y:S01]  /*17bc0*/  ISETP.GT.AND P2, PT, R0, RZ, P0 ;  /* 0x000000ff0000720c */ /* 0x000fe20000744270 */
[-C--:B------:R-:W-:Y:S01]  /*17bd0*/  FMUL R24, R24, R2.reuse ;  /* 0x0000000218187220 */ /* 0x080fe20000400000 */
[-C--:B------:R-:W-:Y:S01]  /*17be0*/  FMUL R26, R26, R2.reuse ;  /* 0x000000021a1a7220 */ /* 0x080fe20000400000 */
[C---:B------:R-:W-:Y:S02]  /*17bf0*/  ISETP.GT.AND P5, PT, R0.reuse, 0x1, P0 ;  /* 0x000000010000780c */ /* 0x040fe400007a4270 */
[----:B------:R-:W-:Y:S02]  /*17c00*/  IADD3.X R11, R5, UR4, RZ, P3, !PT ;  /* 0x00000004050b7c10 */ /* 0x000fe40009ffe4ff */
[----:B------:R-:W-:Y:S01]  /*17c10*/  ISETP.GT.AND P3, PT, R0, 0x9, P1 ;  /* 0x000000090000780c */ /* 0x000fe20000f64270 */
[-C--:B------:R-:W-:Y:S01]  /*17c20*/  FMUL R27, R27, R2.reuse ;  /* 0x000000021b1b7220 */ /* 0x080fe20000400000 */
[----:B------:R-:W-:Y:S01]  /*17c30*/  FMUL R29, R29, R2 ;  /* 0x000000021d1d7220 */ /* 0x000fe20000400000 */
[----:B------:R-:W-:-:S02]  /*17c40*/  F2FP.F16.F32.PACK_AB R24, RZ, R24 ;  /* 0x00000018ff18723e */ /* 0x000fc400000000ff */
[----:B------:R-:W-:Y:S02]  /*17c50*/  F2FP.F16.F32.PACK_AB R26, RZ, R26 ;  /* 0x0000001aff1a723e */ /* 0x000fe400000000ff */
[----:B------:R-:W-:Y:S01]  /*17c60*/  F2FP.F16.F32.PACK_AB R27, RZ, R27 ;  /* 0x0000001bff1b723e */ /* 0x000fe200000000ff */
[----:B------:R-:W-:Y:S01]  /*17c70*/  @P4 STG.E.U16 desc[UR36][R4.64], R24 ;  /* 0x0000001804004986 */ /* 0x000fe2000c101524 */
[----:B------:R-:W-:Y:S02]  /*17c80*/  F2FP.F16.F32.PACK_AB R29, RZ, R29 ;  /* 0x0000001dff1d723e */ /* 0x000fe400000000ff */
[C---:B------:R-:W-:Y:S01]  /*17c90*/  ISETP.GT.AND P4, PT, R0.reuse, 0x8, P1 ;  /* 0x000000080000780c */ /* 0x040fe20000f84270 */
[----:B------:R-:W-:Y:S01]  /*17ca0*/  @P2 STG.E.U16 desc[UR36][R10.64], R26 ;  /* 0x0000001a0a002986 */ /* 0x000fe2000c101524 */
[----:B------:R-:W-:Y:S01]  /*17cb0*/  ISETP.GT.AND P2, PT, R0, 0x8, P0 ;  /* 0x000000080000780c */ /* 0x000fe20000744270 */
[-C--:B------:R-:W-:Y:S01]  /*17cc0*/  FMUL R28, R28, R2.reuse ;  /* 0x000000021c1c7220 */ /* 0x080fe20000400000 */
[----:B------:R-:W-:Y:S01]  /*17cd0*/  FMUL R30, R30, R2 ;  /* 0x000000021e1e7220 */ /* 0x000fe20000400000 */
[----:B------:R-:W-:Y:S01]  /*17ce0*/  @P5 STG.E.U16 desc[UR36][R10.64+0x2], R27 ;  /* 0x0000021b0a005986 */ /* 0x000fe2000c101524 */
[----:B------:R-:W-:-:S03]  /*17cf0*/  ISETP.GT.AND P5, PT, R0, 0x9, P0 ;  /* 0x000000090000780c */ /* 0x000fc600007a4270 */
[----:B------:R-:W-:Y:S01]  /*17d00*/  @P3 STG.E.U16 desc[UR36][R4.64+0x12], R29 ;  /* 0x0000121d04003986 */ /* 0x000fe2000c101524 */
[----:B0-----:R-:W-:Y:S02]  /*17d10*/  IADD3 R6, P3, R4, UR5, RZ ;  /* 0x0000000504067c10 */ /* 0x001fe4000ff7e0ff */
[----:B------:R-:W-:Y:S01]  /*17d20*/  F2FP.F16.F32.PACK_AB R28, RZ, R28 ;  /* 0x0000001cff1c723e */ /* 0x000fe200000000ff */
[----:B------:R-:W-:Y:S01]  /*17d30*/  FMUL R31, R31, R2 ;  /* 0x000000021f1f7220 */ /* 0x000fe20000400000 */
[----:B------:R-:W-:Y:S02]  /*17d40*/  F2FP.F16.F32.PACK_AB R30, RZ, R30 ;  /* 0x0000001eff1e723e */ /* 0x000fe400000000ff */
[----:B------:R-:W-:Y:S01]  /*17d50*/  IADD3.X R7, R5, UR4, RZ, P3, !PT ;  /* 0x0000000405077c10 */ /* 0x000fe20009ffe4ff */
[----:B------:R-:W-:Y:S01]  /*17d60*/  @P4 STG.E.U16 desc[UR36][R4.64+0x10], R28 ;  /* 0x0000101c04004986 */ /* 0x000fe2000c101524 */
[----:B------:R-:W-:-:S03]  /*17d70*/  F2FP.F16.F32.PACK_AB R31, RZ, R31 ;  /* 0x0000001fff1f723e */ /* 0x000fc600000000ff */
[----:B------:R0:W-:Y:S01]  /*17d80*/  @P2 STG.E.U16 desc[UR36][R6.64+0x10], R30 ;  /* 0x0000101e06002986 */ /* 0x0001e2000c101524 */
[C---:B------:R-:W-:Y:S02]  /*17d90*/  ISETP.GT.AND P2, PT, R0.reuse, 0x10, P0 ;  /* 0x000000100000780c */ /* 0x040fe40000744270 */
[C---:B------:R-:W-:Y:S01]  /*17da0*/  ISETP.GT.AND P4, PT, R0.reuse, 0x10, P1 ;  /* 0x000000100000780c */ /* 0x040fe20000f84270 */
[----:B------:R-:W-:Y:S01]  /*17db0*/  @P5 STG.E.U16 desc[UR36][R8.64+0x12], R31 ;  /* 0x0000121f08005986 */ /* 0x000fe2000c101524 */
[----:B------:R-:W-:Y:S01]  /*17dc0*/  ISETP.GT.AND P3, PT, R0, 0x11, P1 ;  /* 0x000000110000780c */ /* 0x000fe20000f64270 */
[-C--:B------:R-:W-:Y:S01]  /*17dd0*/  FMUL R32, R32, R2.reuse ;  /* 0x0000000220207220 */ /* 0x080fe20000400000 */
[----:B------:R-:W-:Y:S01]  /*17de0*/  ISETP.GT.AND P5, PT, R0, 0x11, P0 ;  /* 0x000000110000780c */ /* 0x000fe200007a4270 */
[-C--:B------:R-:W-:Y:S01]  /*17df0*/  FMUL R33, R33, R2.reuse ;  /* 0x0000000221217220 */ /* 0x080fe20000400000 */
[----:B------:R-:W-:Y:S02]  /*17e00*/  FMUL R34, R34, R2 ;  /* 0x0000000222227220 */ /* 0x000fe40000400000 */
[----:B------:R-:W-:-:S02]  /*17e10*/  F2FP.F16.F32.PACK_AB R32, RZ, R32 ;  /* 0x00000020ff20723e */ /* 0x000fc400000000ff */
[----:B------:R-:W-:Y:S01]  /*17e20*/  F2FP.F16.F32.PACK_AB R33, RZ, R33 ;  /* 0x00000021ff21723e */ /* 0x000fe200000000ff */
[----:B0-----:R-:W-:Y:S01]  /*17e30*/  @P2 IMAD.MOV.U32 R6, RZ, RZ, R8 ;  /* 0x000000ffff062224 */ /* 0x001fe200078e0008 */
[----:B------:R-:W-:Y:S01]  /*17e40*/  F2FP.F16.F32.PACK_AB R34, RZ, R34 ;  /* 0x00000022ff22723e */ /* 0x000fe200000000ff */
[----:B------:R-:W-:Y:S02]  /*17e50*/  @P2 IMAD.MOV.U32 R7, RZ, RZ, R9 ;  /* 0x000000ffff072224 */ /* 0x000fe400078e0009 */
[----:B------:R-:W-:Y:S01]  /*17e60*/  FMUL R35, R35, R2 ;  /* 0x0000000223237220 */ /* 0x000fe20000400000 */
[----:B------:R-:W-:Y:S04]  /*17e70*/  @P4 STG.E.U16 desc[UR36][R4.64+0x20], R32 ;  /* 0x0000202004004986 */ /* 0x000fe8000c101524 */
[----:B------:R-:W-:Y:S01]  /*17e80*/  @P3 STG.E.U16 desc[UR36][R4.64+0x22], R33 ;  /* 0x0000222104003986 */ /* 0x000fe2000c101524 */
[----:B------:R-:W-:-:S03]  /*17e90*/  F2FP.F16.F32.PACK_AB R35, RZ, R35 ;  /* 0x00000023ff23723e */ /* 0x000fc600000000ff */
[----:B------:R0:W-:Y:S01]  /*17ea0*/  @P2 STG.E.U16 desc[UR36][R6.64+0x20], R34 ;  /* 0x0000202206002986 */ /* 0x0001e2000c101524 */
[C---:B------:R-:W-:Y:S02]  /*17eb0*/  ISETP.GT.AND P2, PT, R0.reuse, 0x18, P0 ;  /* 0x000000180000780c */ /* 0x040fe40000744270 */
[C---:B------:R-:W-:Y:S02]  /*17ec0*/  ISETP.GT.AND P4, PT, R0.reuse, 0x18, P1 ;  /* 0x000000180000780c */ /* 0x040fe40000f84270 */
[----:B------:R-:W-:Y:S02]  /*17ed0*/  ISETP.GT.AND P3, PT, R0, 0x19, P1 ;  /* 0x000000190000780c */ /* 0x000fe40000f64270 */
[----:B0-----:R-:W-:Y:S01]  /*17ee0*/  @P5 MOV R6, R8 ;  /* 0x0000000800065202 */ /* 0x001fe20000000f00 */
[----:B------:R-:W-:Y:S02]  /*17ef0*/  @P5 IMAD.MOV.U32 R7, RZ, RZ, R9 ;  /* 0x000000ffff075224 */ /* 0x000fe400078e0009 */
[-C--:B------:R-:W-:Y:S01]  /*17f00*/  FMUL R36, R36, R2.reuse ;  /* 0x0000000224247220 */ /* 0x080fe20000400000 */
[----:B------:R-:W-:-:S02]  /*17f10*/  FMUL R37, R37, R2 ;  /* 0x0000000225257220 */ /* 0x000fc40000400000 */
[----:B------:R0:W-:Y:S01]  /*17f20*/  @P5 STG.E.U16 desc[UR36][R6.64+0x22], R35 ;  /* 0x0000222306005986 */ /* 0x0001e2000c101524 */
[----:B------:R-:W-:Y:S01]  /*17f30*/  ISETP.GT.AND P5, PT, R0, 0x19, P0 ;  /* 0x000000190000780c */ /* 0x000fe200007a4270 */
[----:B------:R-:W-:Y:S01]  /*17f40*/  FMUL R38, R38, R2 ;  /* 0x0000000226267220 */ /* 0x000fe20000400000 */
[----:B------:R-:W-:Y:S02]  /*17f50*/  F2FP.F16.F32.PACK_AB R36, RZ, R36 ;  /* 0x00000024ff24723e */ /* 0x000fe400000000ff */
[----:B------:R-:W-:Y:S01]  /*17f60*/  F2FP.F16.F32.PACK_AB R37, RZ, R37 ;  /* 0x00000025ff25723e */ /* 0x000fe200000000ff */
[----:B------:R-:W-:Y:S01]  /*17f70*/  FMUL R39, R39, R2 ;  /* 0x0000000227277220 */ /* 0x000fe20000400000 */
[----:B------:R-:W-:Y:S01]  /*17f80*/  F2FP.F16.F32.PACK_AB R38, RZ, R38 ;  /* 0x00000026ff26723e */ /* 0x000fe200000000ff */
[----:B------:R-:W-:Y:S01]  /*17f90*/  @P4 STG.E.U16 desc[UR36][R4.64+0x30], R36 ;  /* 0x0000302404004986 */ /* 0x000fe2000c101524 */
[----:B0-----:R-:W-:Y:S01]  /*17fa0*/  @P2 IMAD.MOV.U32 R6, RZ, RZ, R8 ;  /* 0x000000ffff062224 */ /* 0x001fe200078e0008 */
[----:B------:R-:W-:-:S02]  /*17fb0*/  @P2 MOV R7, R9 ;  /* 0x0000000900072202 */ /* 0x000fc40000000f00 */
[----:B------:R-:W-:Y:S01]  /*17fc0*/  @P3 STG.E.U16 desc[UR36][R4.64+0x32], R37 ;  /* 0x0000322504003986 */ /* 0x000fe2000c101524 */
[----:B------:R-:W-:-:S03]  /*17fd0*/  F2FP.F16.F32.PACK_AB R39, RZ, R39 ;  /* 0x00000027ff27723e */ /* 0x000fc600000000ff */
[----:B------:R0:W-:Y:S01]  /*17fe0*/  @P2 STG.E.U16 desc[UR36][R6.64+0x30], R38 ;  /* 0x0000302606002986 */ /* 0x0001e2000c101524 */
[C---:B------:R-:W-:Y:S02]  /*17ff0*/  ISETP.GT.AND P2, PT, R0.reuse, 0x20, P0 ;  /* 0x000000200000780c */ /* 0x040fe40000744270 */
[C---:B------:R-:W-:Y:S02]  /*18000*/  ISETP.GT.AND P4, PT, R0.reuse, 0x20, P1 ;  /* 0x000000200000780c */ /* 0x040fe40000f84270 */
[----:B------:R-:W-:Y:S01]  /*18010*/  ISETP.GT.AND P3, PT, R0, 0x21, P1 ;  /* 0x000000210000780c */ /* 0x000fe20000f64270 */
[----:B0-----:R-:W-:Y:S02]  /*18020*/  @P5 IMAD.MOV.U32 R6, RZ, RZ, R8 ;  /* 0x000000ffff065224 */ /* 0x001fe400078e0008 */
        /* <DEDUP_REMOVED lines=11> */
[----:B0-----:R-:W-:Y:S01]  /*180e0*/  @P2 MOV R6, R8 ;  /* 0x0000000800062202 */ /* 0x001fe20000000f00 */
[----:B------:R-:W-:-:S02]  /*180f0*/  @P2 IMAD.MOV.U32 R7, RZ, RZ, R9 ;  /* 0x000000ffff072224 */ /* 0x000fc400078e0009 */
[----:B------:R-:W-:Y:S01]  /*18100*/  @P3 STG.E.U16 desc[UR36][R4.64+0x42], R41 ;  /* 0x0000422904003986 */ /* 0x000fe2000c101524 */
[----:B------:R-:W-:-:S03]  /*18110*/  F2FP.F16.F32.PACK_AB R43, RZ, R43 ;  /* 0x0000002bff2b723e */ /* 0x000fc600000000ff */
[----:B------:R0:W-:Y:S01]  /*18120*/  @P2 STG.E.U16 desc[UR36][R6.64+0x40], R42 ;  /* 0x0000402a06002986 */ /* 0x0001e2000c101524 */
[C---:B------:R-:W-:Y:S02]  /*18130*/  ISETP.GT.AND P2, PT, R0.reuse, 0x28, P0 ;  /* 0x000000280000780c */ /* 0x040fe40000744270 */
[C---:B------:R-:W-:Y:S02]  /*18140*/  ISETP.GT.AND P4, PT, R0.reuse, 0x28, P1 ;  /* 0x000000280000780c */ /* 0x040fe40000f84270 */
[----:B------:R-:W-:Y:S01]  /*18150*/  ISETP.GT.AND P3, PT, R0, 0x29, P1 ;  /* 0x000000290000780c */ /* 0x000fe20000f64270 */
[----:B0-----:R-:W-:Y:S01]  /*18160*/  @P5 IMAD.MOV.U32 R6, RZ, RZ, R8 ;  /* 0x000000ffff065224 */ /* 0x001fe200078e0008 */
[----:B------:R-:W-:Y:S01]  /*18170*/  @P5 MOV R7, R9 ;  /* 0x0000000900075202 */ /* 0x000fe20000000f00 */
[-C--:B------:R-:W-:Y:S01]  /*18180*/  FMUL R44, R44, R2.reuse ;  /* 0x000000022c2c7220 */ /* 0x080fe20000400000 */
[----:B------:R-:W-:-:S03]  /*18190*/  FMUL R45, R45, R2 ;  /* 0x000000022d2d7220 */ /* 0x000fc60000400000 */
        /* <DEDUP_REMOVED lines=8> */
[----:B0-----:R-:W-:Y:S02]  /*18220*/  @P2 IMAD.MOV.U32 R6, RZ, RZ, R8 ;  /* 0x000000ffff062224 */ /* 0x001fe400078e0008 */
[----:B------:R-:W-:Y:S01]  /*18230*/  @P2 IMAD.MOV.U32 R7, RZ, RZ, R9 ;  /* 0x000000ffff072224 */ /* 0x000fe200078e0009 */
        /* <DEDUP_REMOVED lines=446> */
[-C--:B------:R-:W-:Y:S01]  /*19e20*/  FMUL R136, R136, R2.reuse ;  /* 0x0000000288887220 */ /* 0x080fe20000400000 */
[----:B0-----:R-:W-:Y:S02]  /*19e30*/  @P5 IMAD.MOV.U32 R6, RZ, RZ, R8 ;  /* 0x000000ffff065224 */ /* 0x001fe400078e0008 */
[----:B------:R-:W-:Y:S02]  /*19e40*/  @P5 IMAD.MOV.U32 R7, RZ, RZ, R9 ;  /* 0x000000ffff075224 */ /* 0x000fe400078e0009 */
[-C--:B------:R-:W-:Y:S01]  /*19e50*/  FMUL R137, R137, R2.reuse ;  /* 0x0000000289897220 */ /* 0x080fe20000400000 */
[----:B------:R-:W-:-:S02]  /*19e60*/  FMUL R138, R138, R2 ;  /* 0x000000028a8a7220 */ /* 0x000fc40000400000 */
[----:B------:R0:W-:Y:S01]  /*19e70*/  @P5 STG.E.U16 desc[UR36][R6.64+0x1b2], R135 ;  /* 0x0001b28706005986 */ /* 0x0001e2000c101524 */
[----:B------:R-:W-:Y:S02]  /*19e80*/  ISETP.GT.AND P5, PT, R0, 0xe1, P0 ;  /* 0x000000e10000780c */ /* 0x000fe400007a4270 */
        /* <DEDUP_REMOVED lines=8> */
[----:B------:R-:W-:Y:S01]  /*19f10*/  ISETP.GT.AND P4, PT, R0, 0xe8, P1 ;  /* 0x000000e80000780c */ /* 0x000fe20000f84270 */
[-C--:B------:R-:W-:Y:S01]  /*19f20*/  FMUL R140, R140, R2.reuse ;  /* 0x000000028c8c7220 */ /* 0x080fe20000400000 */
[----:B------:R-:W-:Y:S01]  /*19f30*/  F2FP.F16.F32.PACK_AB R139, RZ, R139 ;  /* 0x0000008bff8b723e */ /* 0x000fe200000000ff */
[----:B------:R0:W-:Y:S01]  /*19f40*/  @P2 STG.E.U16 desc[UR36][R6.64+0x1c0], R138 ;  /* 0x0001c08a06002986 */ /* 0x0001e2000c101524 */
[C---:B------:R-:W-:Y:S02]  /*19f50*/  ISETP.GT.AND P2, PT, R0.reuse, 0xe8, P0 ;  /* 0x000000e80000780c */ /* 0x040fe40000744270 */
[----:B------:R-:W-:Y:S01]  /*19f60*/  ISETP.GT.AND P3, PT, R0, 0xe9, P1 ;  /* 0x000000e90000780c */ /* 0x000fe20000f64270 */
[----:B------:R-:W-:Y:S01]  /*19f70*/  FMUL R141, R141, R2 ;  /* 0x000000028d8d7220 */ /* 0x000fe20000400000 */
[----:B------:R-:W-:Y:S01]  /*19f80*/  F2FP.F16.F32.PACK_AB R140, RZ, R140 ;  /* 0x0000008cff8c723e */ /* 0x000fe200000000ff */
[----:B0-----:R-:W-:Y:S01]  /*19f90*/  @P5 IMAD.MOV.U32 R6, RZ, RZ, R8 ;  /* 0x000000ffff065224 */ /* 0x001fe200078e0008 */
[----:B------:R-:W-:Y:S01]  /*19fa0*/  @P5 MOV R7, R9 ;  /* 0x0000000900075202 */ /* 0x000fe20000000f00 */
[----:B------:R-:W-:-:S04]  /*19fb0*/  FMUL R142, R142, R2 ;  /* 0x000000028e8e7220 */ /* 0x000fc80000400000 */
[----:B------:R0:W-:Y:S01]  /*19fc0*/  @P5 STG.E.U16 desc[UR36][R6.64+0x1c2], R139 ;  /* 0x0001c28b06005986 */ /* 0x0001e2000c101524 */
[C---:B------:R-:W-:Y:S02]  /*19fd0*/  ISETP.GT.AND P5, PT, R0.reuse, 0xe9, P0 ;  /* 0x000000e90000780c */ /* 0x040fe400007a4270 */
[----:B------:R-:W-:Y:S01]  /*19fe0*/  F2FP.F16.F32.PACK_AB R141, RZ, R141 ;  /* 0x0000008dff8d723e */ /* 0x000fe200000000ff */
[----:B------:R-:W-:Y:S01]  /*19ff0*/  @P4 STG.E.U16 desc[UR36][R4.64+0x1d0], R140 ;  /* 0x0001d08c04004986 */ /* 0x000fe2000c101524 */
[----:B------:R-:W-:Y:S01]  /*1a000*/  ISETP.GT.AND P4, PT, R0, 0xf0, P1 ;  /* 0x000000f00000780c */ /* 0x000fe20000f84270 */
[----:B------:R-:W-:Y:S01]  /*1a010*/  FMUL R143, R143, R2 ;  /* 0x000000028f8f7220 */ /* 0x000fe20000400000 */
[----:B------:R-:W-:Y:S01]  /*1a020*/  F2FP.F16.F32.PACK_AB R142, RZ, R142 ;  /* 0x0000008eff8e723e */ /* 0x000fe200000000ff */
[----:B------:R-:W-:Y:S01]  /*1a030*/  FMUL R144, R144, R2 ;  /* 0x0000000290907220 */ /* 0x000fe20000400000 */
[----:B------:R-:W-:Y:S01]  /*1a040*/  @P3 STG.E.U16 desc[UR36][R4.64+0x1d2], R141 ;  /* 0x0001d28d04003986 */ /* 0x000fe2000c101524 */
[----:B0-----:R-:W-:-:S02]  /*1a050*/  @P2 IMAD.MOV.U32 R6, RZ, RZ, R8 ;  /* 0x000000ffff062224 */ /* 0x001fc400078e0008 */
[----:B------:R-:W-:Y:S01]  /*1a060*/  @P2 IMAD.MOV.U32 R7, RZ, RZ, R9 ;  /* 0x000000ffff072224 */ /* 0x000fe200078e0009 */
[C---:B------:R-:W-:Y:S01]  /*1a070*/  ISETP.GT.AND P3, PT, R0.reuse, 0xf1, P1 ;  /* 0x000000f10000780c */ /* 0x040fe20000f64270 */
[----:B------:R-:W-:Y:S01]  /*1a080*/  FMUL R145, R145, R2 ;  /* 0x0000000291917220 */ /* 0x000fe20000400000 */
[----:B------:R-:W-:Y:S02]  /*1a090*/  F2FP.F16.F32.PACK_AB R143, RZ, R143 ;  /* 0x0000008fff8f723e */ /* 0x000fe400000000ff */
[----:B------:R0:W-:Y:S01]  /*1a0a0*/  @P2 STG.E.U16 desc[UR36][R6.64+0x1d0], R142 ;  /* 0x0001d08e06002986 */ /* 0x0001e2000c101524 */
[----:B------:R-:W-:Y:S02]  /*1a0b0*/  F2FP.F16.F32.PACK_AB R144, RZ, R144 ;  /* 0x00000090ff90723e */ /* 0x000fe400000000ff */
[----:B------:R-:W-:Y:S02]  /*1a0c0*/  ISETP.GT.AND P2, PT, R0, 0xf0, P0 ;  /* 0x000000f00000780c */ /* 0x000fe40000744270 */
[----:B------:R-:W-:-:S02]  /*1a0d0*/  F2FP.F16.F32.PACK_AB R145, RZ, R145 ;  /* 0x00000091ff91723e */ /* 0x000fc400000000ff */
[----:B0-----:R-:W-:Y:S01]  /*1a0e0*/  @P5 MOV R6, R8 ;  /* 0x0000000800065202 */ /* 0x001fe20000000f00 */
[----:B------:R-:W-:Y:S02]  /*1a0f0*/  @P5 IMAD.MOV.U32 R7, RZ, RZ, R9 ;  /* 0x000000ffff075224 */ /* 0x000fe400078e0009 */
[----:B------:R-:W-:-:S03]  /*1a100*/  FMUL R146, R146, R2 ;  /* 0x0000000292927220 */ /* 0x000fc60000400000 */
[----:B------:R0:W-:Y:S04]  /*1a110*/  @P5 STG.E.U16 desc[UR36][R6.64+0x1d2], R143 ;  /* 0x0001d28f06005986 */ /* 0x0001e8000c101524 */
[----:B------:R-:W-:Y:S01]  /*1a120*/  @P4 STG.E.U16 desc[UR36][R4.64+0x1e0], R144 ;  /* 0x0001e09004004986 */ /* 0x000fe2000c101524 */
[----:B------:R-:W-:-:S03]  /*1a130*/  ISETP.GT.AND P4, PT, R0, 0xf1, P0 ;  /* 0x000000f10000780c */ /* 0x000fc60000784270 */
[----:B------:R-:W-:Y:S01]  /*1a140*/  @P3 STG.E.U16 desc[UR36][R4.64+0x1e2], R145 ;  /* 0x0001e29104003986 */ /* 0x000fe2000c101524 */
[C---:B------:R-:W-:Y:S02]  /*1a150*/  ISETP.GT.AND P3, PT, R0.reuse, 0xf8, P1 ;  /* 0x000000f80000780c */ /* 0x040fe40000f64270 */
[C---:B------:R-:W-:Y:S01]  /*1a160*/  ISETP.GT.AND P1, PT, R0.reuse, 0xf9, P1 ;  /* 0x000000f90000780c */ /* 0x040fe20000f24270 */
[----:B0-----:R-:W-:Y:S01]  /*1a170*/  @P2 IMAD.MOV.U32 R6, RZ, RZ, R8 ;  /* 0x000000ffff062224 */ /* 0x001fe200078e0008 */
[----:B------:R-:W-:Y:S01]  /*1a180*/  F2FP.F16.F32.PACK_AB R146, RZ, R146 ;  /* 0x00000092ff92723e */ /* 0x000fe200000000ff */
[-C--:B------:R-:W-:Y:S01]  /*1a190*/  FMUL R147, R147, R2.reuse ;  /* 0x0000000293937220 */ /* 0x080fe20000400000 */
[----:B------:R-:W-:Y:S02]  /*1a1a0*/  ISETP.GT.AND P5, PT, R0, 0xf8, P0 ;  /* 0x000000f80000780c */ /* 0x000fe400007a4270 */
[----:B------:R-:W-:Y:S01]  /*1a1b0*/  @P2 MOV R7, R9 ;  /* 0x0000000900072202 */ /* 0x000fe20000000f00 */
[-C--:B------:R-:W-:Y:S01]  /*1a1c0*/  FMUL R148, R148, R2.reuse ;  /* 0x0000000294947220 */ /* 0x080fe20000400000 */
[----:B------:R-:W-:Y:S01]  /*1a1d0*/  FMUL R149, R149, R2 ;  /* 0x0000000295957220 */ /* 0x000fe20000400000 */
[----:B------:R-:W-:-:S02]  /*1a1e0*/  ISETP.GT.AND P0, PT, R0, 0xf9, P0 ;  /* 0x000000f90000780c */ /* 0x000fc40000704270 */
[----:B------:R0:W-:Y:S01]  /*1a1f0*/  @P2 STG.E.U16 desc[UR36][R6.64+0x1e0], R146 ;  /* 0x0001e09206002986 */ /* 0x0001e2000c101524 */
[----:B------:R-:W-:Y:S01]  /*1a200*/  F2FP.F16.F32.PACK_AB R147, RZ, R147 ;  /* 0x00000093ff93723e */ /* 0x000fe200000000ff */
[----:B------:R-:W-:Y:S01]  /*1a210*/  FMUL R150, R150, R2 ;  /* 0x0000000296967220 */ /* 0x000fe20000400000 */
[----:B------:R-:W-:Y:S02]  /*1a220*/  F2FP.F16.F32.PACK_AB R148, RZ, R148 ;  /* 0x00000094ff94723e */ /* 0x000fe400000000ff */
[----:B------:R-:W-:Y:S01]  /*1a230*/  F2FP.F16.F32.PACK_AB R149, RZ, R149 ;  /* 0x00000095ff95723e */ /* 0x000fe200000000ff */
[----:B------:R-:W-:Y:S01]  /*1a240*/  FMUL R151, R151, R2 ;  /* 0x0000000297977220 */ /* 0x000fe20000400000 */
[----:B0-----:R-:W-:Y:S02]  /*1a250*/  @P4 IMAD.MOV.U32 R6, RZ, RZ, R8 ;  /* 0x000000ffff064224 */ /* 0x001fe400078e0008 */
[----:B------:R-:W-:Y:S01]  /*1a260*/  @P4 IMAD.MOV.U32 R7, RZ, RZ, R9 ;  /* 0x000000ffff074224 */ /* 0x000fe200078e0009 */
[----:B------:R-:W-:-:S04]  /*1a270*/  F2FP.F16.F32.PACK_AB R150, RZ, R150 ;  /* 0x00000096ff96723e */ /* 0x000fc800000000ff */
[----:B------:R-:W-:Y:S01]  /*1a280*/  @P4 STG.E.U16 desc[UR36][R6.64+0x1e2], R147 ;  /* 0x0001e29306004986 */ /* 0x000fe2000c101524 */
[----:B------:R-:W-:-:S03]  /*1a290*/  F2FP.F16.F32.PACK_AB R151, RZ, R151 ;  /* 0x00000097ff97723e */ /* 0x000fc600000000ff */
[----:B------:R-:W-:Y:S04]  /*1a2a0*/  @P3 STG.E.U16 desc[UR36][R4.64+0x1f0], R148 ;  /* 0x0001f09404003986 */ /* 0x000fe8000c101524 */
[----:B------:R0:W-:Y:S02]  /*1a2b0*/  @P1 STG.E.U16 desc[UR36][R4.64+0x1f2], R149 ;  /* 0x0001f29504001986 */ /* 0x0001e4000c101524 */
[----:B0-----:R-:W-:Y:S01]  /*1a2c0*/  @P5 MOV R4, R8 ;  /* 0x0000000800045202 */ /* 0x001fe20000000f00 */
[----:B------:R-:W-:-:S05]  /*1a2d0*/  @P5 IMAD.MOV.U32 R5, RZ, RZ, R9 ;  /* 0x000000ffff055224 */ /* 0x000fca00078e0009 */
[----:B------:R0:W-:Y:S04]  /*1a2e0*/  @P5 STG.E.U16 desc[UR36][R4.64+0x1f0], R150 ;  /* 0x0001f09604005986 */ /* 0x0001e8000c101524 */
[----:B------:R0:W-:Y:S02]  /*1a2f0*/  @P0 STG.E.U16 desc[UR36][R8.64+0x1f2], R151 ;  /* 0x0001f29708000986 */ /* 0x0001e4000c101524 */
.L_x_542:
[----:B------:R-:W-:Y:S05]  /*1a300*/  BSYNC B0 ;  /* 0x0000000000007941 */ /* 0x000fea0003800000 */
.L_x_34:
[----:B0-----:R-:W2:Y:S04]  /*1a310*/  LDL.LU R5, [R1+0x200] ;  /* 0x0002000001057983 */ /* 0x001ea80000300800 */
[----:B------:R-:W2:Y:S01]  /*1a320*/  LDL.LU R4, [R1+0x204] ;  /* 0x0002040001047983 */ /* 0x000ea20000300800 */
[----:B------:R-:W-:Y:S01]  /*1a330*/  ULDC UR4, c[0x0][0xc] ;  /* 0x0000030000047ab9 */ /* 0x000fe20000000800 */
[----:B------:R-:W-:Y:S01]  /*1a340*/  ULDC UR5, c[0x0][0x10] ;  /* 0x0000040000057ab9 */ /* 0x000fe20000000800 */
[----:B-----5:R-:W2:Y:S01]  /*1a350*/  LDC R3, c[0x0][0x14] ;  /* 0x00000500ff037b82 */ /* 0x020ea20000000800 */
[----:B------:R-:W-:Y:S01]  /*1a360*/  UIMAD.WIDE.U32 UR4, UR4, UR5, URZ ;  /* 0x00000005040472a5 */ /* 0x000fe2000f8e003f */
[----:B----4-:R-:W-:Y:S01]  /*1a370*/  PRMT R0, RZ, 0x7610, R0 ;  /* 0x00007610ff007816 */ /* 0x010fe20000000000 */
[----:B------:R-:W-:Y:S01]  /*1a380*/  UMOV UR42, 0xffffffff ;  /* 0xffffffff002a7882 */ /* 0x000fe20000000000 */
[----:B------:R-:W-:-:S03]  /*1a390*/  UMOV UR43, 0xffffffff ;  /* 0xffffffff002b7882 */ /* 0x000fc60000000000 */
[----:B--2---:R-:W-:-:S04]  /*1a3a0*/  IMAD.WIDE.U32 R4, R3, UR4, R4 ;  /* 0x0000000403047c25 */ /* 0x004fc8000f8e0004 */
[----:B------:R-:W-:Y:S01]  /*1a3b0*/  IMAD R3, R3, UR5, RZ ;  /* 0x0000000503037c24 */ /* 0x000fe2000f8e02ff */
[----:B------:R-:W-:Y:S01]  /*1a3c0*/  MOV R7, R4 ;  /* 0x0000000400077202 */ /* 0x000fe20000000f00 */
[----:B------:R-:W-:Y:S02]  /*1a3d0*/  ULDC.64 UR4, c[0x0][0x650] ;  /* 0x0001940000047ab9 */ /* 0x000fe40000000a00 */
[----:B------:R-:W-:Y:S01]  /*1a3e0*/  IMAD.IADD R6, R5, 0x1, R3 ;  /* 0x0000000105067824 */ /* 0x000fe200078e0203 */
[----:B------:R-:W-:-:S04]  /*1a3f0*/  ISETP.GE.U32.AND P0, PT, R4, UR4, PT ;  /* 0x0000000404007c0c */ /* 0x000fc8000bf06070 */
[----:B------:R0:W-:Y:S01]  /*1a400*/  STL [R1+0x200], R6 ;  /* 0x0002000601007387 */ /* 0x0001e20000100800 */
[----:B------:R-:W-:-:S03]  /*1a410*/  ISETP.GE.U32.AND.EX P0, PT, R6, UR5, PT, P0 ;  /* 0x0000000506007c0c */ /* 0x000fc6000bf06100 */
[----:B------:R0:W-:Y:S10]  /*1a420*/  STL [R1+0x204], R7 ;  /* 0x0002040701007387 */ /* 0x0001f40000100800 */
[----:B0-----:R-:W-:Y:S05]  /*1a430*/  @P0 BRA `(.L_x_543) ;  /* 0x0000000400880947 */ /* 0x001fea0003800000 */
[----:B------:R-:W0:Y:S01]  /*1a440*/  S2UR UR6, SR_CTAID.X ;  /* 0x00000000000679c3 */ /* 0x000e220000002500 */
[----:B------:R-:W-:Y:S01]  /*1a450*/  ULDC.64 UR12, c[0x0][0x628] ;  /* 0x00018a00000c7ab9 */ /* 0x000fe20000000a00 */
[----:B------:R-:W-:Y:S01]  /*1a460*/  ULDC UR4, c[0x0][0x150] ;  /* 0x0000540000047ab9 */ /* 0x000fe20000000800 */
[----:B------:R-:W-:Y:S01]  /*1a470*/  ISETP.NE.U32.AND P0, PT, RZ, UR12, PT ;  /* 0x0000000cff007c0c */ /* 0x000fe2000bf05070 */
[----:B------:R-:W-:Y:S01]  /*1a480*/  ULDC UR15, c[0x0][0x630] ;  /* 0x00018c00000f7ab9 */ /* 0x000fe20000000800 */
[C---:B------:R-:W-:Y:S01]  /*1a490*/  R2UR UR16, R7.reuse ;  /* 0x00000000071072ca */ /* 0x040fe200000e0000 */
[----:B------:R-:W-:Y:S01]  /*1a4a0*/  ULDC UR19, c[0x0][0x154] ;  /* 0x0000550000137ab9 */ /* 0x000fe20000000800 */
[----:B------:R-:W-:Y:S01]  /*1a4b0*/  ISETP.NE.AND.EX P0, PT, RZ, UR13, PT, P0 ;  /* 0x0000000dff007c0c */ /* 0x000fe2000bf05300 */
[----:B------:R-:W2:Y:S01]  /*1a4c0*/  S2UR UR18, SR_CTAID.Y ;  /* 0x00000000001279c3 */ /* 0x000ea20000002600 */
[----:B------:R-:W-:Y:S02]  /*1a4d0*/  R2UR UR17, R6 ;  /* 0x00000000061172ca */ /* 0x000fe400000e0000 */
[----:B------:R-:W-:-:S02]  /*1a4e0*/  R2UR UR10, R7 ;  /* 0x00000000070a72ca */ /* 0x000fc400000e0000 */
[----:B------:R-:W-:Y:S02]  /*1a4f0*/  R2UR UR11, R6 ;  /* 0x00000000060b72ca */ /* 0x000fe400000e0000 */
[----:B0-----:R-:W-:-:S05]  /*1a500*/  I2FP.F32.U32 R0, UR6 ;  /* 0x0000000600007c45 */ /* 0x001fca0008201000 */
[----:B------:R-:W-:-:S04]  /*1a510*/  FMUL R0, R0, UR4 ;  /* 0x0000000400007c20 */ /* 0x000fc80008400000 */
[----:B------:R0:W4:Y:S01]  /*1a520*/  F2I.U32.TRUNC.NTZ R3, R0 ;  /* 0x0000000000037305 */ /* 0x000122000020f000 */
[----:B--2---:R-:W-:Y:S05]  /*1a530*/  @!P0 BRA `(.L_x_544) ;  /* 0x0000000000308947 */ /* 0x004fea0003800000 */
        /* <DEDUP_REMOVED lines=12> */
.L_x_544:
[----:B------:R-:W-:Y:S01]  /*1a600*/  USHF.R.U64 UR43, UR10, UR15, UR11 ;  /* 0x0000000f0a2b7299 */ /* 0x000fe2000800120b */
[----:B0-----:R-:W-:Y:S01]  /*1a610*/  I2FP.F32.U32 R0, UR18 ;  /* 0x0000001200007c45 */ /* 0x001fe20008201000 */
[----:B------:R-:W-:Y:S02]  /*1a620*/  USHF.R.U32.HI UR4, URZ, UR15, UR11 ;  /* 0x0000000f3f047299 */ /* 0x000fe4000801160b */
[----:B------:R-:W-:Y:S02]  /*1a630*/  UIADD3 UR10, UP0, URZ, -UR43, URZ ;  /* 0x8000002b3f0a7290 */ /* 0x000fe4000ff1e03f */
[----:B------:R-:W-:Y:S01]  /*1a640*/  FMUL R0, R0, UR19 ;  /* 0x0000001300007c20 */ /* 0x000fe20008400000 */
[----:B------:R-:W-:Y:S01]  /*1a650*/  ULDC.64 UR12, c[0x0][0x620] ;  /* 0x00018800000c7ab9 */ /* 0x000fe20000000a00 */
[----:B------:R-:W-:Y:S01]  /*1a660*/  UIADD3.X UR4, URZ, ~UR4, URZ, UP0, !UPT ;  /* 0x800000043f047290 */ /* 0x000fe200087fe43f */
[----:B------:R-:W-:Y:S01]  /*1a670*/  UMOV UR8, UR16 ;  /* 0x0000001000087c82 */ /* 0x000fe20008000000 */
[----:B------:R-:W-:-:S02]  /*1a680*/  UMOV UR9, UR17 ;  /* 0x0000001100097c82 */ /* 0x000fc40008000000 */
[----:B------:R-:W-:Y:S01]  /*1a690*/  UIMAD UR4, UR4, UR12, URZ ;  /* 0x0000000c040472a4 */ /* 0x000fe2000f8e023f */
[----:B------:R-:W0:Y:S01]  /*1a6a0*/  F2I.U32.TRUNC.NTZ R0, R0 ;  /* 0x0000000000007305 */ /* 0x000e22000020f000 */
[----:B------:R-:W-:Y:S01]  /*1a6b0*/  UIMAD.WIDE.U32 UR8, UR10, UR12, UR8 ;  /* 0x0000000c0a0872a5 */ /* 0x000fe2000f8e0008 */
[----:B----4-:R-:W-:Y:S01]  /*1a6c0*/  R2UR UR12, R3 ;  /* 0x00000000030c72ca */ /* 0x010fe200000e0000 */
[----:B------:R-:W-:Y:S01]  /*1a6d0*/  UIMAD UR10, UR10, UR13, UR4 ;  /* 0x0000000d0a0a72a4 */ /* 0x000fe2000f8e0204 */
[----:B------:R-:W-:Y:S01]  /*1a6e0*/  ULDC UR11, c[0x0][0x618] ;  /* 0x00018600000b7ab9 */ /* 0x000fe20000000800 */
[----:B------:R-:W-:Y:S02]  /*1a6f0*/  ULDC UR21, c[0x0][0x658] ;  /* 0x0001960000157ab9 */ /* 0x000fe40000000800 */
[----:B------:R-:W-:Y:S01]  /*1a700*/  UIADD3 UR9, UR9, UR10, URZ ;  /* 0x0000000a09097290 */ /* 0x000fe2000fffe03f */
[----:B------:R-:W-:Y:S01]  /*1a710*/  UMOV UR15, 0xffffffff ;  /* 0xffffffff000f7882 */ /* 0x000fe20000000000 */
[----:B------:R-:W-:Y:S01]  /*1a720*/  ULDC.64 UR4, c[0x0][0x640] ;  /* 0x0001900000047ab9 */ /* 0x000fe20000000a00 */
[----:B------:R-:W-:Y:S01]  /*1a730*/  USHF.L.U32 UR15, UR15, UR21, URZ ;  /* 0x000000150f0f7299 */ /* 0x000fe2000800063f */
[----:B------:R-:W-:Y:S01]  /*1a740*/  ISETP.NE.U32.AND P0, PT, RZ, UR4, PT ;  /* 0x00000004ff007c0c */ /* 0x000fe2000bf05070 */
[----:B------:R-:W-:-:S02]  /*1a750*/  USHF.R.U64 UR16, UR8, UR11, UR9 ;  /* 0x0000000b08107299 */ /* 0x000fc40008001209 */
[----:B------:R-:W-:Y:S01]  /*1a760*/  USHF.R.U32.HI UR8, URZ, UR11, UR9 ;  /* 0x0000000b3f087299 */ /* 0x000fe20008011609 */
[----:B0-----:R-:W-:Y:S01]  /*1a770*/  R2UR UR14, R0 ;  /* 0x00000000000e72ca */ /* 0x001fe200000e0000 */
[----:B------:R-:W-:Y:S01]  /*1a780*/  ULDC UR17, c[0x0][0x608] ;  /* 0x0001820000117ab9 */ /* 0x000fe20000000800 */
[----:B------:R-:W-:Y:S01]  /*1a790*/  ULOP3.LUT UR41, URZ, UR15, URZ, 0x33, !UPT ;  /* 0x0000000f3f297292 */ /* 0x000fe2000f8e333f */
[----:B------:R-:W-:Y:S01]  /*1a7a0*/  ISETP.NE.AND.EX P0, PT, RZ, UR5, PT, P0 ;  /* 0x00000005ff007c0c */ /* 0x000fe2000bf05300 */
[----:B------:R-:W-:Y:S02]  /*1a7b0*/  USHF.R.U64 UR15, UR16, UR17, UR8 ;  /* 0x00000011100f7299 */ /* 0x000fe40008001208 */
[----:B------:R-:W-:Y:S02]  /*1a7c0*/  USHF.R.U32.HI UR8, URZ, UR17, UR8 ;  /* 0x000000113f087299 */ /* 0x000fe40008011608 */
[----:B------:R-:W-:Y:S02]  /*1a7d0*/  UIADD3 UR12, -UR12, URZ, URZ ;  /* 0x0000003f0c0c7290 */ /* 0x000fe4000fffe13f */
[----:B------:R-:W-:Y:S01]  /*1a7e0*/  USHF.R.U64 UR17, UR15, UR21, UR8 ;  /* 0x000000150f117299 */ /* 0x000fe20008001208 */
[----:B------:R-:W-:Y:S01]  /*1a7f0*/  UMOV UR19, 0x1 ;  /* 0x0000000100137882 */ /* 0x000fe20000000000 */
[----:B------:R-:W-:Y:S01]  /*1a800*/  ULDC UR13, c[0x0][0x144] ;  /* 0x00005100000d7ab9 */ /* 0x000fe20000000800 */
[----:B------:R-:W-:Y:S01]  /*1a810*/  ULDC UR7, c[0x0][0x600] ;  /* 0x0001800000077ab9 */ /* 0x000fe20000000800 */
[----:B------:R-:W-:-:S02]  /*1a820*/  USHF.L.U32 UR24, UR19, UR21, URZ ;  /* 0x0000001513187299 */ /* 0x000fc4000800063f */
[----:B------:R-:W-:Y:S02]  /*1a830*/  USHF.R.U32.HI UR8, URZ, UR21, UR8 ;  /* 0x000000153f087299 */ /* 0x000fe40008011608 */
[----:B------:R-:W-:Y:S02]  /*1a840*/  UIMAD UR21, UR13, UR12, UR6 ;  /* 0x0000000c0d1572a4 */ /* 0x000fe4000f8e0206 */
[----:B------:R-:W-:Y:S02]  /*1a850*/  UIADD3 UR20, UR7, -0x1, URZ ;  /* 0xffffffff07147890 */ /* 0x000fe4000fffe03f */
[----:B------:R-:W-:Y:S01]  /*1a860*/  UIADD3 UR19, -UR14, URZ, URZ ;  /* 0x0000003f0e137290 */ /* 0x000fe2000fffe13f */
[----:B------:R-:W-:Y:S01]  /*1a870*/  ULDC UR25, c[0x0][0x148] ;  /* 0x0000520000197ab9 */ /* 0x000fe20000000800 */
[----:B------:R-:W-:Y:S01]  /*1a880*/  ULDC UR22, c[0x0][0x648] ;  /* 0x0001920000167ab9 */ /* 0x000fe20000000800 */
[----:B------:R-:W-:Y:S01]  /*1a890*/  ULDC UR23, c[0x0][0x638] ;  /* 0x00018e0000177ab9 */ /* 0x000fe20000000800 */
        /* <DEDUP_REMOVED lines=14> */
.L_x_545:
[----:B------:R-:W-:Y:S01]  /*1a980*/  UISETP.NE.AND UP0, UPT, UR45, URZ, UPT ;  /* 0x0000003f2d00728c */ /* 0x000fe2000bf05270 */
[----:B------:R-:W-:Y:S01]  /*1a990*/  IMAD.MOV.U32 R0, RZ, RZ, 0x1 ;  /* 0x00000001ff007424 */ /* 0x000fe200078e00ff */
[----:B------:R-:W-:Y:S02]  /*1a9a0*/  USHF.R.U64 UR4, UR6, UR22, UR8 ;  /* 0x0000001606047299 */ /* 0x000fe40008001208 */
[----:B------:R-:W-:Y:S02]  /*1a9b0*/  ULOP3.LUT UR41, UR15, UR41, URZ, 0xc0, !UPT ;  /* 0x000000290f297292 */ /* 0x000fe4000f8ec03f */
[----:B------:R-:W-:Y:S02]  /*1a9c0*/  UIADD3 UR5, -UR4, URZ, URZ ;  /* 0x0000003f04057290 */ /* 0x000fe4000fffe13f */
[----:B------:R-:W-:Y:S02]  /*1a9d0*/  UIMAD UR41, UR24, UR4, UR41 ;  /* 0x00000004182972a4 */ /* 0x000fe4000f8e0229 */
[----:B------:R-:W-:-:S02]  /*1a9e0*/  ULOP3.LUT UR16, UR16, UR20, URZ, 0xc0, !UPT ;  /* 0x0000001410107292 */ /* 0x000fc4000f8ec03f */
[----:B------:R-:W-:Y:S02]  /*1a9f0*/  @UP0 UIMAD UR21, UR25, UR19, UR18 ;  /* 0x00000013191502a4 */ /* 0x000fe4000f8e0212 */
[----:B------:R-:W-:-:S03]  /*1aa00*/  UIMAD UR4, UR5, UR23, UR17 ;  /* 0x00000017050472a4 */ /* 0x000fc6000f8e0211 */
[----:B------:R-:W-:Y:S01]  /*1aa10*/  ULDC UR5, c[0x0][0x610] ;  /* 0x0001840000057ab9 */ /* 0x000fe20000000800 */
[----:B------:R-:W-:Y:S02]  /*1aa20*/  UIMAD UR4, UR4, UR7, UR16 ;  /* 0x00000007040472a4 */ /* 0x000fe4000f8e0210 */
[----:B------:R-:W-:-:S04]  /*1aa30*/  UIMAD UR41, UR41, UR5, UR21 ;  /* 0x00000005292972a4 */ /* 0x000fc8000f8e0215 */
[----:B------:R-:W-:Y:S02]  /*1aa40*/  USEL UR42, UR4, UR41, !UP0 ;  /* 0x00000029042a7287 */ /* 0x000fe4000c000000 */
[----:B------:R-:W-:-:S12]  /*1aa50*/  USEL UR41, UR41, UR4, !UP0 ;  /* 0x0000000429297287 */ /* 0x000fd8000c000000 */
.L_x_543:
[----:B------:R-:W-:-:S13]  /*1aa60*/  LOP3.LUT P0, RZ, R0, 0xff, RZ, 0xc0, !PT ;  /* 0x000000ff00ff7812 */ /* 0x000fda000780c0ff */
[----:B------:R-:W-:Y:S05]  /*1aa70*/  @P0 BRA `(.L_x_546) ;  /* 0xfffffe6800280947 */ /* 0x000fea000383ffff */
[----:B------:R-:W-:Y:S05]  /*1aa80*/  EXIT ;  /* 0x000000000000794d */ /* 0x000fea0003800000 */
.L_x_7:
[----:B------:R-:W2:Y:S01]  /*1aa90*/  LDL R5, [R1+0x204] ;  /* 0x0002040001057983 */ /* 0x000ea20000100800 */
[----:B------:R-:W-:-:S03]  /*1aaa0*/  ULDC.64 UR4, c[0x0][0x650] ;  /* 0x0001940000047ab9 */ /* 0x000fc60000000a00 */
[----:B------:R-:W3:Y:S01]  /*1aab0*/  LDL R4, [R1+0x200] ;  /* 0x0002000001047983 */ /* 0x000ee20000100800 */
[----:B------:R-:W-:Y:S01]  /*1aac0*/  PRMT R0, RZ, 0x7610, R0 ;  /* 0x00007610ff007816 */ /* 0x000fe20000000000 */
[----:B------:R-:W-:Y:S01]  /*1aad0*/  IMAD.MOV.U32 R3, RZ, RZ, -0x1 ;  /* 0xffffffffff037424 */ /* 0x000fe200078e00ff */
[----:B------:R-:W-:Y:S01]  /*1aae0*/  MOV R2, 0xffffffff ;  /* 0xffffffff00027802 */ /* 0x000fe20000000f00 */
[----:B------:R-:W-:Y:S01]  /*1aaf0*/  IMAD.MOV.U32 R10, RZ, RZ, -0x1 ;  /* 0xffffffffff0a7424 */ /* 0x000fe200078e00ff */
[----:B--2---:R-:W-:-:S04]  /*1ab00*/  ISETP.GE.U32.AND P0, PT, R5, UR4, PT ;  /* 0x0000000405007c0c */ /* 0x004fc8000bf06070 */
[----:B---3--:R-:W-:-:S13]  /*1ab10*/  ISETP.GE.U32.AND.EX P0, PT, R4, UR5, PT, P0 ;  /* 0x0000000504007c0c */ /* 0x008fda000bf06100 */
        /* <DEDUP_REMOVED lines=21> */
.L_x_548:
[----:B------:R-:W-:Y:S01]  /*1ac70*/  USHF.R.U64 UR4, UR14, UR19, UR15 ;  /* 0x000000130e047299 */ /* 0x000fe2000800120f */
[----:B------:R-:W-:Y:S01]  /*1ac80*/  R2UR UR7, R4 ;  /* 0x00000000040772ca */ /* 0x000fe200000e0000 */
[----:B------:R-:W-:Y:S02]  /*1ac90*/  USHF.R.U32.HI UR5, URZ, UR19, UR15 ;  /* 0x000000133f057299 */ /* 0x000fe4000801160f */
[----:B------:R-:W-:Y:S01]  /*1aca0*/  UIADD3 UR13, UP0, URZ, -UR4, URZ ;  /* 0x800000043f0d7290 */ /* 0x000fe2000ff1e03f */
[----:B------:R-:W-:Y:S01]  /*1acb0*/  ULDC.64 UR14, c[0x0][0x620] ;  /* 0x00018800000e7ab9 */ /* 0x000fe20000000a00 */
[----:B------:R-:W-:Y:S02]  /*1acc0*/  UMOV UR6, UR20 ;  /* 0x0000001400067c82 */ /* 0x000fe40008000000 */
[----:B------:R-:W-:Y:S02]  /*1acd0*/  UIADD3.X UR5, URZ, ~UR5, URZ, UP0, !UPT ;  /* 0x800000053f057290 */ /* 0x000fe400087fe43f */
[----:B------:R-:W-:-:S02]  /*1ace0*/  UISETP.NE.AND UP1, UPT, UR45, URZ, UPT ;  /* 0x0000003f2d00728c */ /* 0x000fc4000bf25270 */
[----:B------:R-:W-:Y:S02]  /*1acf0*/  UIMAD UR5, UR5, UR14, URZ ;  /* 0x0000000e050572a4 */ /* 0x000fe4000f8e023f */
[----:B------:R-:W-:Y:S02]  /*1ad00*/  UIMAD.WIDE.U32 UR6, UR13, UR14, UR6 ;  /* 0x0000000e0d0672a5 */ /* 0x000fe4000f8e0006 */
[----:B------:R-:W-:Y:S01]  /*1ad10*/  UIMAD UR5, UR13, UR15, UR5 ;  /* 0x0000000f0d0572a4 */ /* 0x000fe2000f8e0205 */
[----:B------:R-:W-:Y:S02]  /*1ad20*/  ULDC UR14, c[0x0][0x608] ;  /* 0x00018200000e7ab9 */ /* 0x000fe40000000800 */
[----:B------:R-:W-:Y:S01]  /*1ad30*/  ULDC UR13, c[0x0][0x618] ;  /* 0x00018600000d7ab9 */ /* 0x000fe20000000800 */
[----:B------:R-:W-:Y:S01]  /*1ad40*/  UIADD3 UR5, UR7, UR5, URZ ;  /* 0x0000000507057290 */ /* 0x000fe2000fffe03f */
[----:B------:R-:W-:Y:S01]  /*1ad50*/  ULDC UR22, c[0x0][0x658] ;  /* 0x0001960000167ab9 */ /* 0x000fe20000000800 */
[----:B------:R-:W-:-:S02]  /*1ad60*/  @UP1 UIMAD UR8, UR11, UR12, UR10 ;  /* 0x0000000c0b0812a4 */ /* 0x000fc4000f8e020a */
[----:B------:R-:W-:Y:S02]  /*1ad70*/  USHF.R.U64 UR17, UR6, UR13, UR5 ;  /* 0x0000000d06117299 */ /* 0x000fe40008001205 */
[----:B------:R-:W-:Y:S01]  /*1ad80*/  USHF.R.U32.HI UR5, URZ, UR13, UR5 ;  /* 0x0000000d3f057299 */ /* 0x000fe20008011605 */
[----:B------:R-:W-:Y:S01]  /*1ad90*/  ULDC.64 UR6, c[0x0][0x640] ;  /* 0x0001900000067ab9 */ /* 0x000fe20000000a00 */
[----:B------:R-:W-:Y:S01]  /*1ada0*/  UMOV UR10, 0xffffffff ;  /* 0xffffffff000a7882 */ /* 0x000fe20000000000 */
[----:B------:R-:W-:Y:S01]  /*1adb0*/  ISETP.NE.U32.AND P0, PT, RZ, UR6, PT ;  /* 0x00000006ff007c0c */ /* 0x000fe2000bf05070 */
[----:B------:R-:W-:Y:S02]  /*1adc0*/  USHF.R.U64 UR18, UR17, UR14, UR5 ;  /* 0x0000000e11127299 */ /* 0x000fe40008001205 */
[----:B------:R-:W-:Y:S01]  /*1add0*/  USHF.R.U32.HI UR5, URZ, UR14, UR5 ;  /* 0x0000000e3f057299 */ /* 0x000fe20008011605 */
[----:B------:R-:W-:Y:S01]  /*1ade0*/  ISETP.NE.AND.EX P0, PT, RZ, UR7, PT, P0 ;  /* 0x00000007ff007c0c */ /* 0x000fe2000bf05300 */
[----:B------:R-:W-:-:S02]  /*1adf0*/  USHF.L.U32 UR11, UR10, UR22, URZ ;  /* 0x000000160a0b7299 */ /* 0x000fc4000800063f */
[----:B------:R-:W-:Y:S01]  /*1ae00*/  USHF.R.U64 UR19, UR18, UR22, UR5 ;  /* 0x0000001612137299 */ /* 0x000fe20008001205 */
[----:B------:R-:W-:Y:S01]  /*1ae10*/  ULDC UR20, c[0x0][0x600] ;  /* 0x0001800000147ab9 */ /* 0x000fe20000000800 */
[----:B------:R-:W-:Y:S02]  /*1ae20*/  USHF.R.U32.HI UR10, URZ, UR22, UR5 ;  /* 0x000000163f0a7299 */ /* 0x000fe40008011605 */
[----:B------:R-:W-:Y:S02]  /*1ae30*/  UIADD3 UR21, UR20, -0x1, URZ ;  /* 0xffffffff14157890 */ /* 0x000fe4000fffe03f */
[----:B------:R-:W-:Y:S01]  /*1ae40*/  ULOP3.LUT UR26, URZ, UR11, URZ, 0x33, !UPT ;  /* 0x0000000b3f1a7292 */ /* 0x000fe2000f8e333f */
        /* <DEDUP_REMOVED lines=17> */
.L_x_549:
[----:B------:R-:W-:Y:S01]  /*1af60*/  USHF.R.U64 UR6, UR5, UR23, UR10 ;  /* 0x0000001705067299 */ /* 0x000fe2000800120a */
[----:B------:R-:W-:Y:S01]  /*1af70*/  IMAD.MOV.U32 R0, RZ, RZ, 0x1 ;  /* 0x00000001ff007424 */ /* 0x000fe200078e00ff */
[----:B------:R-:W-:Y:S01]  /*1af80*/  USHF.L.U32 UR25, UR25, UR22, URZ ;  /* 0x0000001619197299 */ /* 0x000fe2000800063f */
[----:B------:R-:W-:Y:S01]  /*1af90*/  MOV R10, UR4 ;  /* 0x00000004000a7c02 */ /* 0x000fe20008000f00 */
[----:B------:R-:W-:Y:S02]  /*1afa0*/  ULOP3.LUT UR5, UR18, UR26, URZ, 0xc0, !UPT ;  /* 0x0000001a12057292 */ /* 0x000fe4000f8ec03f */
[----:B------:R-:W-:Y:S02]  /*1afb0*/  UIADD3 UR7, -UR6, URZ, URZ ;  /* 0x0000003f06077290 */ /* 0x000fe4000fffe13f */
[----:B------:R-:W-:Y:S02]  /*1afc0*/  UIMAD UR6, UR25, UR6, UR5 ;  /* 0x00000006190672a4 */ /* 0x000fe4000f8e0205 */
[----:B------:R-:W-:-:S02]  /*1afd0*/  ULOP3.LUT UR17, UR17, UR21, URZ, 0xc0, !UPT ;  /* 0x0000001511117292 */ /* 0x000fc4000f8ec03f */
[----:B------:R-:W-:Y:S02]  /*1afe0*/  UIMAD UR5, UR7, UR24, UR19 ;  /* 0x00000018070572a4 */ /* 0x000fe4000f8e0213 */
[----:B------:R-:W-:Y:S01]  /*1aff0*/  UISETP.NE.AND UP0, UPT, UR45, URZ, UPT ;  /* 0x0000003f2d00728c */ /* 0x000fe2000bf05270 */
[----:B------:R-:W-:Y:S01]  /*1b000*/  ULDC UR7, c[0x0][0x610] ;  /* 0x0001840000077ab9 */ /* 0x000fe20000000800 */
[----:B------:R-:W-:Y:S02]  /*1b010*/  UIMAD UR5, UR5, UR20, UR17 ;  /* 0x00000014050572a4 */ /* 0x000fe4000f8e0211 */
[----:B------:R-:W-:-:S04]  /*1b020*/  UIMAD UR8, UR6, UR7, UR8 ;  /* 0x00000007060872a4 */ /* 0x000fc8000f8e0208 */
[----:B------:R-:W-:Y:S02]  /*1b030*/  USEL UR6, UR5, UR8, !UP0 ;  /* 0x0000000805067287 */ /* 0x000fe4000c000000 */
[----:B------:R-:W-:-:S04]  /*1b040*/  USEL UR8, UR8, UR5, !UP0 ;  /* 0x0000000508087287 */ /* 0x000fc8000c000000 */
[----:B------:R-:W-:Y:S02]  /*1b050*/  IMAD.U32 R2, RZ, RZ, UR6 ;  /* 0x00000006ff027e24 */ /* 0x000fe4000f8e00ff */
[----:B------:R-:W-:-:S07]  /*1b060*/  IMAD.U32 R3, RZ, RZ, UR8 ;  /* 0x00000008ff037e24 */ /* 0x000fce000f8e00ff */
.L_x_547:
[----:B------:R-:W-:-:S08]  /*1b070*/  NOP ;  /* 0x0000000000007918 */ /* 0x000fd00000000000 */
[----:B0-----:R-:W0:-:S00]  /*1b080*/  USETMAXREG.DEALLOC.CTAPOOL 0x18 ;  /* 0x00000018000079c8 */ /* 0x001e0000080e0500 */
[----:B------:R-:W-:-:S13]  /*1b090*/  ISETP.NE.AND P0, PT, RZ, UR9, PT ;  /* 0x00000009ff007c0c */ /* 0x000fda000bf05270 */
[----:B------:R-:W-:Y:S05]  /*1b0a0*/  @P0 EXIT ;  /* 0x000000000000094d */ /* 0x000fea0003800000 */
[----:B0-----:R-:W-:Y:S01]  /*1b0b0*/  LOP3.LUT P0, RZ, R0, 0xff, RZ, 0xc0, !PT ;  /* 0x000000ff00ff7812 */ /* 0x001fe2000780c0ff */
[----:B------:R-:W-:Y:S01]  /*1b0c0*/  IMAD.MOV.U32 R6, RZ, RZ, RZ ;  /* 0x000000ffff067224 */ /* 0x000fe200078e00ff */
[----:B------:R-:W-:-:S11]  /*1b0d0*/  MOV R7, 0x1 ;  /* 0x0000000100077802 */ /* 0x000fd60000000f00 */
[----:B------:R-:W-:Y:S05]  /*1b0e0*/  @!P0 BRA `(.L_x_550) ;  /* 0x0000000c00748947 */ /* 0x000fea0003800000 */
[----:B------:R-:W0:Y:S01]  /*1b0f0*/  S2UR UR14, SR_CgaCtaId ;  /* 0x00000000000e79c3 */ /* 0x000e220000008800 */
[----:B------:R-:W-:Y:S01]  /*1b100*/  ULDC UR4, c[0x0][0x28c] ;  /* 0x0000a30000047ab9 */ /* 0x000fe20000000800 */
[----:B------:R-:W-:Y:S01]  /*1b110*/  ULDC UR8, c[0x0][0x658] ;  /* 0x0001960000087ab9 */ /* 0x000fe20000000800 */
[----:B------:R-:W-:Y:S01]  /*1b120*/  UIADD3 UR9, UR4, 0x3f, URZ ;  /* 0x0000003f04097890 */ /* 0x000fe2000fffe03f */
[----:B------:R-:W-:Y:S01]  /*1b130*/  BSSY B0, `(.L_x_550) ;  /* 0x00000d8000007945 */ /* 0x000fe20003800000 */
[----:B------:R-:W-:Y:S01]  /*1b140*/  UMOV UR7, 0xffffffff ;  /* 0xffffffff00077882 */ /* 0x000fe20000000000 */
[----:B------:R-:W-:Y:S01]  /*1b150*/  ULDC UR6, c[0x0][0xc] ;  /* 0x0000030000067ab9 */ /* 0x000fe20000000800 */
[----:B------:R-:W-:Y:S01]  /*1b160*/  USHF.L.U32 UR11, UR7, UR8, URZ ;  /* 0x00000008070b7299 */ /* 0x000fe2000800063f */
[----:B------:R-:W-:Y:S01]  /*1b170*/  IMAD.MOV.U32 R9, RZ, RZ, 0x1 ;  /* 0x00000001ff097424 */ /* 0x000fe200078e00ff */
[----:B------:R-:W-:Y:S01]  /*1b180*/  USHF.R.S32.HI UR10, URZ, 0x1f, UR9 ;  /* 0x0000001f3f0a7899 */ /* 0x000fe20008011409 */
[----:B------:R-:W-:Y:S01]  /*1b190*/  MOV R7, 0x1 ;  /* 0x0000000100077802 */ /* 0x000fe20000000f00 */
[----:B------:R-:W-:Y:S01]  /*1b1a0*/  ULDC UR5, c[0x0][0x600] ;  /* 0x0001800000057ab9 */ /* 0x000fe20000000800 */
[----:B------:R-:W-:Y:S01]  /*1b1b0*/  ULDC UR7, c[0x0][0x10] ;  /* 0x0000040000077ab9 */ /* 0x000fe20000000800 */
[----:B------:R-:W-:Y:S01]  /*1b1c0*/  UMOV UR12, 0x1 ;  /* 0x00000001000c7882 */ /* 0x000fe20000000000 */
[----:B------:R-:W-:Y:S01]  /*1b1d0*/  UIADD3 UR4, UR5, -0x1, URZ ;  /* 0xffffffff05047890 */ /* 0x000fe2000fffe03f */
[----:B------:R-:W-:Y:S01]  /*1b1e0*/  IMAD.MOV.U32 R6, RZ, RZ, RZ ;  /* 0x000000ffff067224 */ /* 0x000fe200078e00ff */
[----:B------:R-:W-:-:S02]  /*1b1f0*/  UIMAD.WIDE.U32 UR6, UR6, UR7, URZ ;  /* 0x00000007060672a5 */ /* 0x000fc4000f8e003f */
[----:B------:R-:W-:Y:S02]  /*1b200*/  USHF.L.U32 UR5, UR12, UR8, URZ ;  /* 0x000000080c057299 */ /* 0x000fe4000800063f */
[----:B------:R-:W-:Y:S01]  /*1b210*/  ULEA.HI UR10, UR10, UR9, URZ, 0x6 ;  /* 0x000000090a0a7291 */ /* 0x000fe2000f8f303f */
[----:B------:R-:W-:Y:S01]  /*1b220*/  ULDC UR8, c[0x0][0x14] ;  /* 0x0000050000087ab9 */ /* 0x000fe20000000800 */
[----:B------:R-:W-:Y:S01]  /*1b230*/  ULOP3.LUT UR26, UR40, 0x2, URZ, 0xfc, !UPT ;  /* 0x00000002281a7892 */ /* 0x000fe2000f8efc3f */
[----:B0-----:R-:W-:Y:S01]  /*1b240*/  IMAD.U32 R0, RZ, RZ, UR14 ;  /* 0x0000000eff007e24 */ /* 0x001fe2000f8e00ff */
[----:B------:R-:W-:Y:S02]  /*1b250*/  UIMAD UR13, UR7, UR8, URZ ;  /* 0x00000008070d72a4 */ /* 0x000fe4000f8e023f */
[----:B------:R-:W-:Y:S02]  /*1b260*/  UIMAD.WIDE.U32 UR22, UR6, UR8, URZ ;  /* 0x00000008061672a5 */ /* 0x000fe4000f8e003f */
[----:B------:R-:W-:-:S02]  /*1b270*/  USHF.R.S32.HI UR7, URZ, 0x6, UR10 ;  /* 0x000000063f077899 */ /* 0x000fc4000801140a */
[----:B------:R-:W-:Y:S02]  /*1b280*/  ULOP3.LUT UR6, URZ, UR11, URZ, 0x33, !UPT ;  /* 0x0000000b3f067292 */ /* 0x000fe4000f8e333f */
[----:B------:R-:W-:Y:S02]  /*1b290*/  UIADD3 UR13, UR23, UR13, URZ ;  /* 0x0000000d170d7290 */ /* 0x000fe4000fffe03f */
[----:B------:R-:W-:Y:S01]  /*1b2a0*/  UIADD3 UR27, UR7, 0x1, URZ ;  /* 0x00000001071b7890 */ /* 0x000fe2000fffe03f */
[----:B------:R-:W-:-:S11]  /*1b2b0*/  ULDC.64 UR24, c[0x0][0x198] ;  /* 0x0000660000187ab9 */ /* 0x000fd60000000a00 */
.L_x_561:
[----:B------:R-:W-:-:S03]  /*1b2c0*/  UMOV UR8, 0xffffffff ;  /* 0xffffffff00087882 */ /* 0x000fc60000000000 */
[----:B------:R-:W-:Y:S05]  /*1b2d0*/  BRA.DIV UR8, `(.L_x_551) ;  /* 0x0000000e08c07947 */ /* 0x000fea000b800000 */
[----:B------:R-:W-:-:S13]  /*1b2e0*/  ELECT P6, URZ, PT ;  /* 0x00000000003f782f */ /* 0x000fda00038c0000 */
.L_x_571:
[----:B------:R-:W0:Y:S01]  /*1b2f0*/  LDC R4, c[0x0][0x28c] ;  /* 0x0000a300ff047b82 */ /* 0x000e220000000800 */
[----:B------:R-:W-:Y:S01]  /*1b300*/  BSSY B1, `(.L_x_552) ;  /* 0x000003d000017945 */ /* 0x000fe20003800000 */
[----:B0-----:R-:W-:-:S13]  /*1b310*/  ISETP.LT.OR P6, PT, R4, 0x1, !P6 ;  /* 0x000000010400780c */ /* 0x001fda00077c1670 */
[----:B------:R-:W-:Y:S05]  /*1b320*/  @P6 BRA `(.L_x_553) ;  /* 0x0000000000e86947 */ /* 0x000fea0003800000 */
[----:B------:R-:W-:Y:S01]  /*1b330*/  LEA R3, R3, R0, 0x1 ;  /* 0x0000000003037211 */ /* 0x000fe200078e08ff */
[----:B------:R-:W-:Y:S01]  /*1b340*/  IMAD.SHL.U32 R2, R2, 0x100, RZ ;  /* 0x0000010002027824 */ /* 0x000fe200078e00ff */
[----:B------:R-:W-:Y:S01]  /*1b350*/  MOV R12, RZ ;  /* 0x000000ff000c7202 */ /* 0x000fe20000000f00 */
[----:B------:R-:W-:Y:S01]  /*1b360*/  IMAD.U32 R14, RZ, RZ, UR27 ;  /* 0x0000001bff0e7e24 */ /* 0x000fe2000f8e00ff */
[----:B------:R-:W-:Y:S01]  /*1b370*/  MOV R5, R6 ;  /* 0x0000000600057202 */ /* 0x000fe20000000f00 */
[----:B------:R-:W-:Y:S02]  /*1b380*/  IMAD.SHL.U32 R3, R3, 0x80, RZ ;  /* 0x0000008003037824 */ /* 0x000fe400078e00ff */
[----:B------:R-:W-:-:S07]  /*1b390*/  IMAD.MOV.U32 R4, RZ, RZ, R7 ;  /* 0x000000ffff047224 */ /* 0x000fce00078e0007 */
.L_x_556:
[----:B------:R-:W0:Y:S01]  /*1b3a0*/  S2UR UR8, SR_CgaCtaId ;  /* 0x00000000000879c3 */ /* 0x000e220000008800 */
[----:B------:R-:W1:Y:S01]  /*1b3b0*/  S2R R13, SR_TID.X ;  /* 0x00000000000d7919 */ /* 0x000e620000002100 */
[----:B------:R-:W-:Y:S01]  /*1b3c0*/  MOV R11, 0x400 ;  /* 0x00000400000b7802 */ /* 0x000fe20000000f00 */
[----:B0-----:R-:W-:-:S05]  /*1b3d0*/  IMAD.U32 R0, RZ, RZ, UR8 ;  /* 0x00000008ff007e24 */ /* 0x001fca000f8e00ff */
[----:B------:R-:W-:Y:S02]  /*1b3e0*/  LEA R16, R0, R11, 0x18 ;  /* 0x0000000b00107211 */ /* 0x000fe400078ec0ff */
[----:B------:R-:W-:Y:S02]  /*1b3f0*/  SHF.L.U32 R11, R4, 0x1f, RZ ;  /* 0x0000001f040b7819 */ /* 0x000fe400000006ff */
[----:B-1----:R-:W-:Y:S01]  /*1b400*/  LOP3.LUT P1, RZ, R13, 0x7f, RZ, 0xc0, !PT ;  /* 0x0000007f0dff7812 */ /* 0x002fe2000782c0ff */
[----:B------:R-:W-:-:S04]  /*1b410*/  IMAD R8, R5, 0x8, R16 ;  /* 0x0000000805087824 */ /* 0x000fc800078e0210 */
[----:B------:R-:W0:Y:S08]  /*1b420*/  SYNCS.PHASECHK.TRANS64.TRYWAIT P0, [R8+URZ+0x18], R11 ;  /* 0x0000180b080075a7 */ /* 0x000e30000800017f */
[----:B------:R-:W1:Y:S01]  /*1b430*/  @!P1 LDC R13, c[0x0][0x500] ;  /* 0x00014000ff0d9b82 */ /* 0x000e620000000800 */
[----:B0-----:R-:W-:Y:S05]  /*1b440*/  @!P0 BRA `(.L_x_554) ;  /* 0x0000000c00848947 */ /* 0x001fea0003800000 */
.L_x_572:
[----:B------:R-:W-:Y:S01]  /*1b450*/  UPRMT UR8, UR26, 0x9910, URZ ;  /* 0x000099101a087896 */ /* 0x000fe2000800003f */
[----:B-1----:R1:W-:Y:S03]  /*1b460*/  @!P1 SYNCS.ARRIVE.TRANS64 RZ, [R8+URZ], R13 ;  /* 0x0000000d08ff99a7 */ /* 0x0023e6000800003f */
[----:B------:R-:W-:-:S06]  /*1b470*/  UISETP.NE.AND UP0, UPT, UR8, 0x2, UPT ;  /* 0x000000020800788c */ /* 0x000fcc000bf05270 */
[----:B------:R-:W-:-:S13]  /*1b480*/  PLOP3.LUT P0, PT, PT, PT, UP0, 0x80, 0x0 ;  /* 0x000000000000781c */ /* 0x000fda0003f0f008 */
[----:B-1----:R-:W-:Y:S05]  /*1b490*/  @P0 BRA `(.L_x_555) ;  /* 0x0000000000040947 */ /* 0x002fea0003800000 */
[----:B------:R-:W-:Y:S01]  /*1b4a0*/  BPT.TRAP 0x1 ;  /* 0x000000040000795c */ /* 0x000fe20000300000 */
.L_x_555:
[----:B0-----:R-:W-:Y:S01]  /*1b4b0*/  LEA R11, R5, R0, 0x1 ;  /* 0x00000000050b7211 */ /* 0x001fe200078e08ff */
[----:B------:R-:W-:Y:S01]  /*1b4c0*/  VIADD R14, R14, 0xffffffff ;  /* 0xffffffff0e0e7836 */ /* 0x000fe20000000000 */
[----:B------:R-:W-:Y:S01]  /*1b4d0*/  R2UR UR19, R3 ;  /* 0x00000000031372ca */ /* 0x000fe200000e0000 */
[----:B------:R-:W-:Y:S01]  /*1b4e0*/  UIADD3 UR14, UP0, UR24, 0xf0, URZ ;  /* 0x000000f0180e7890 */ /* 0x000fe2000ff1e03f */
[----:B------:R-:W-:Y:S01]  /*1b4f0*/  R2UR UR9, R8 ;  /* 0x00000000080972ca */ /* 0x000fe200000e0000 */
[----:B------:R-:W-:Y:S01]  /*1b500*/  IMAD.SHL.U32 R11, R11, 0x2000, RZ ;  /* 0x000020000b0b7824 */ /* 0x000fe200078e00ff */
[----:B------:R-:W-:Y:S01]  /*1b510*/  R2UR UR10, R12 ;  /* 0x000000000c0a72ca */ /* 0x000fe200000e0000 */
[----:B------:R-:W-:Y:S01]  /*1b520*/  UIADD3 UR28, UP1, UR24, 0x1f0, URZ ;  /* 0x000001f0181c7890 */ /* 0x000fe2000ff3e03f */
[----:B------:R-:W-:Y:S01]  /*1b530*/  R2UR UR12, R10 ;  /* 0x000000000a0c72ca */ /* 0x000fe200000e0000 */
[----:B------:R-:W-:Y:S01]  /*1b540*/  IMAD R11, R11, 0x2, R16 ;  /* 0x000000020b0b7824 */ /* 0x000fe200078e0210 */
[C---:B------:R-:W-:Y:S01]  /*1b550*/  LEA R16, R5.reuse, R16, 0xf ;  /* 0x0000001005107211 */ /* 0x040fe200078e78ff */
[----:B------:R-:W-:Y:S01]  /*1b560*/  UIADD3.X UR15, URZ, UR25, URZ, UP0, !UPT ;  /* 0x000000193f0f7290 */ /* 0x000fe200087fe43f */
[----:B------:R-:W-:Y:S01]  /*1b570*/  R2UR UR20, R2 ;  /* 0x00000000021472ca */ /* 0x000fe200000e0000 */
[----:B------:R-:W-:Y:S01]  /*1b580*/  VIADD R5, R5, 0x1 ;  /* 0x0000000105057836 */ /* 0x000fe20000000000 */
[----:B------:R-:W-:Y:S01]  /*1b590*/  R2UR UR8, R11 ;  /* 0x000000000b0872ca */ /* 0x000fe200000e0000 */
[----:B------:R-:W-:Y:S01]  /*1b5a0*/  UIADD3.X UR29, URZ, UR25, URZ, UP1, !UPT ;  /* 0x000000193f1d7290 */ /* 0x000fe20008ffe43f */
[----:B------:R-:W-:Y:S01]  /*1b5b0*/  R2UR UR11, R16 ;  /* 0x00000000100b72ca */ /* 0x000fe200000e0000 */
[----:B------:R-:W-:Y:S01]  /*1b5c0*/  UMOV UR21, 0x30000 ;  /* 0x0003000000157882 */ /* 0x000fe20000000000 */
[----:B------:R-:W-:Y:S01]  /*1b5d0*/  ISETP.GT.AND P1, PT, R14, 0x1, PT ;  /* 0x000000010e00780c */ /* 0x000fe20003f24270 */
[----:B------:R-:W-:Y:S01]  /*1b5e0*/  UMOV UR16, 0x0 ;  /* 0x0000000000107882 */ /* 0x000fe20000000000 */
[----:B------:R-:W-:Y:S01]  /*1b5f0*/  UMOV UR17, 0x10000000 ;  /* 0x1000000000117882 */ /* 0x000fe20000000000 */
[----:B------:R-:W-:-:S02]  /*1b600*/  ISETP.NE.AND P0, PT, R5, 0x3, PT ;  /* 0x000000030500780c */ /* 0x000fc40003f05270 */
[----:B------:R-:W-:Y:S02]  /*1b610*/  IADD3 R12, R12, 0x40, RZ ;  /* 0x000000400c0c7810 */ /* 0x000fe40007ffe0ff */
[----:B------:R-:W-:Y:S02]  /*1b620*/  SEL R11, RZ, 0x1, P0 ;  /* 0x00000001ff0b7807 */ /* 0x000fe40000000000 */
[----:B------:R-:W-:Y:S01]  /*1b630*/  UIADD3 UR8, UR8, 0x100, URZ ;  /* 0x0000010008087890 */ /* 0x000fe2000fffe03f */
[----:B------:R-:W-:Y:S01]  /*1b640*/  SEL R5, R5, RZ, P0 ;  /* 0x000000ff05057207 */ /* 0x000fe20000000000 */
[----:B------:R-:W-:Y:S01]  /*1b650*/  UIADD3 UR18, UR11, 0x18100, URZ ;  /* 0x000181000b127890 */ /* 0x000fe2000fffe03f */
[----:B------:R-:W-:Y:S02]  /*1b660*/  LOP3.LUT R4, R4, R11, RZ, 0x3c, !PT ;  /* 0x0000000b04047212 */ /* 0x000fe400078e3cff */
[----:B------:R-:W-:-:S04]  /*1b670*/  UMOV UR11, UR19 ;  /* 0x00000013000b7c82 */ /* 0x000fc80008000000 */
[----:B------:R0:W-:Y:S02]  /*1b680*/  UTMALDG.3D.MULTICAST [UR8], [UR14], UR21, desc[UR16] ;  /* 0x000010080e0073b4 */ /* 0x0001e40008011815 */
[----:B0-----:R-:W-:Y:S01]  /*1b690*/  UMOV UR8, UR18 ;  /* 0x0000001200087c82 */ /* 0x001fe20008000000 */
[----:B------:R-:W-:Y:S02]  /*1b6a0*/  UMOV UR11, UR20 ;  /* 0x00000014000b7c82 */ /* 0x000fe40008000000 */
[----:B------:R0:W-:Y:S02]  /*1b6b0*/  UTMALDG.3D [UR8], [UR28], desc[UR16] ;  /* 0x000010081c0075b4 */ /* 0x0001e40008011000 */
[----:B0-----:R-:W-:Y:S05]  /*1b6c0*/  @P1 BRA `(.L_x_556) ;  /* 0xfffffffc00341947 */ /* 0x001fea000383ffff */
.L_x_553:
[----:B------:R-:W-:Y:S05]  /*1b6d0*/  BSYNC B1 ;  /* 0x0000000000017941 */ /* 0x000fea0003800000 */
.L_x_552:
[----:B------:R-:W2:Y:S01]  /*1b6e0*/  LDL.LU R15, [R1+0x200] ;  /* 0x00020000010f7983 */ /* 0x000ea20000300800 */
[----:B------:R-:W-:Y:S01]  /*1b6f0*/  LOP3.LUT P0, RZ, R9, 0xff, RZ, 0xc0, !PT ;  /* 0x000000ff09ff7812 */ /* 0x000fe2000780c0ff */
[----:B------:R-:W-:Y:S01]  /*1b700*/  VIADD R5, R6, UR7 ;  /* 0x0000000706057c36 */ /* 0x000fe20008000000 */
[----:B------:R-:W-:Y:S01]  /*1b710*/  ULDC.64 UR8, c[0x0][0x650] ;  /* 0x0001940000087ab9 */ /* 0x000fe20000000a00 */
[----:B------:R-:W3:Y:S01]  /*1b720*/  LDL.LU R13, [R1+0x204] ;  /* 0x00020400010d7983 */ /* 0x000ee20000300800 */
[----:B------:R-:W-:Y:S01]  /*1b730*/  IMAD.U32 R2, RZ, RZ, UR7 ;  /* 0x00000007ff027e24 */ /* 0x000fe2000f8e00ff */
[----:B------:R-:W-:Y:S01]  /*1b740*/  UISETP.GE.U32.AND UP0, UPT, UR7, 0x3, UPT ;  /* 0x000000030700788c */ /* 0x000fe2000bf06070 */
[----:B------:R-:W-:Y:S01]  /*1b750*/  BSSY B1, `(.L_x_557) ;  /* 0x0000073000017945 */ /* 0x000fe20003800000 */
[----:B------:R-:W-:Y:S01]  /*1b760*/  IMAD.MOV.U32 R10, RZ, RZ, -0x1 ;  /* 0xffffffffff0a7424 */ /* 0x000fe200078e00ff */
[----:B------:R-:W-:-:S03]  /*1b770*/  PRMT R9, RZ, 0x7610, R9 ;  /* 0x00007610ff097816 */ /* 0x000fc60000000009 */
[----:B------:R-:W-:Y:S02]  /*1b780*/  PLOP3.LUT P1, PT, PT, PT, UP0, 0x80, 0x0 ;  /* 0x000000000000781c */ /* 0x000fe40003f2f008 */
[----:B------:R-:W0:Y:S01]  /*1b790*/  @P0 S2R R0, SR_CgaCtaId ;  /* 0x0000000000000919 */ /* 0x000e220000008800 */
[----:B------:R-:W-:-:S04]  /*1b7a0*/  @P0 MOV R3, 0x400 ;  /* 0x0000040000030802 */ /* 0x000fc80000000f00 */
[----:B0-----:R-:W-:-:S04]  /*1b7b0*/  @P0 LEA R3, R0, R3, 0x18 ;  /* 0x0000000300030211 */ /* 0x001fc800078ec0ff */
[----:B------:R0:W-:Y:S01]  /*1b7c0*/  @P0 SYNCS.ARRIVE.TRANS64.A1T0 RZ, [R3+URZ+0x48], RZ ;  /* 0x000048ff03ff09a7 */ /* 0x0001e2000810003f */
[----:B------:R-:W-:-:S04]  /*1b7d0*/  ISETP.GT.U32.AND P0, PT, R5, 0x2, PT ;  /* 0x000000020500780c */ /* 0x000fc80003f04070 */
[----:B------:R-:W-:Y:S01]  /*1b7e0*/  ISETP.LT.U32.AND P0, PT, R2, 0x3, P0 ;  /* 0x000000030200780c */ /* 0x000fe20000701070 */
[----:B0-----:R-:W-:-:S03]  /*1b7f0*/  IMAD.WIDE.U32 R2, R5, -0x55555555, RZ ;  /* 0xaaaaaaab05027825 */ /* 0x001fc600078e00ff */
[----:B------:R-:W-:Y:S02]  /*1b800*/  SEL R2, RZ, 0x1, !P0 ;  /* 0x00000001ff027807 */ /* 0x000fe40004000000 */
[----:B------:R-:W-:Y:S02]  /*1b810*/  SHF.R.U32.HI R4, RZ, 0x1, R3 ;  /* 0x00000001ff047819 */ /* 0x000fe40000011603 */
[----:B------:R-:W-:Y:S01]  /*1b820*/  LOP3.LUT R7, R7, R2, RZ, 0x3c, !PT ;  /* 0x0000000207077212 */ /* 0x000fe200078e3cff */
[----:B------:R-:W-:Y:S01]  /*1b830*/  IMAD.MOV.U32 R2, RZ, RZ, -0x1 ;  /* 0xffffffffff027424 */ /* 0x000fe200078e00ff */
[----:B------:R-:W-:Y:S01]  /*1b840*/  MOV R3, 0xffffffff ;  /* 0xffffffff00037802 */ /* 0x000fe20000000f00 */
[----:B------:R-:W-:Y:S01]  /*1b850*/  IMAD R6, R4, -0x3, R5 ;  /* 0xfffffffd04067824 */ /* 0x000fe200078e0205 */
[--C-:B------:R-:W-:Y:S02]  /*1b860*/  @P1 LOP3.LUT R7, R7, 0x1, R4.reuse, 0x78, !PT ;  /* 0x0000000107071812 */ /* 0x100fe400078e7804 */
[----:B------:R-:W-:-:S02]  /*1b870*/  PRMT R4, RZ, 0x7610, R4 ;  /* 0x00007610ff047816 */ /* 0x000fc40000000004 */
[----:B---3--:R-:W-:-:S04]  /*1b880*/  IADD3 R13, P0, R13, UR22, RZ ;  /* 0x000000160d0d7c10 */ /* 0x008fc8000ff1e0ff */
[----:B--2---:R-:W-:Y:S01]  /*1b890*/  IADD3.X R15, R15, UR13, RZ, P0, !PT ;  /* 0x0000000d0f0f7c10 */ /* 0x004fe200087fe4ff */
[----:B------:R0:W-:Y:S01]  /*1b8a0*/  STL [R1+0x204], R13 ;  /* 0x0002040d01007387 */ /* 0x0001e20000100800 */
[----:B------:R-:W-:-:S03]  /*1b8b0*/  ISETP.GE.U32.AND P0, PT, R13, UR8, PT ;  /* 0x000000080d007c0c */ /* 0x000fc6000bf06070 */
[----:B------:R0:W-:Y:S01]  /*1b8c0*/  STL [R1+0x200], R15 ;  /* 0x0002000f01007387 */ /* 0x0001e20000100800 */
[----:B------:R-:W-:-:S13]  /*1b8d0*/  ISETP.GE.U32.AND.EX P0, PT, R15, UR9, PT, P0 ;  /* 0x000000090f007c0c */ /* 0x000fda000bf06100 */
[----:B0-----:R-:W-:Y:S05]  /*1b8e0*/  @P0 BRA `(.L_x_558) ;  /* 0x0000000400640947 */ /* 0x001fea0003800000 */
[----:B------:R-:W0:Y:S01]  /*1b8f0*/  S2R R8, SR_CTAID.X ;  /* 0x0000000000087919 */ /* 0x000e220000002500 */
[----:B------:R-:W-:Y:S01]  /*1b900*/  ULDC UR8, c[0x0][0x150] ;  /* 0x0000540000087ab9 */ /* 0x000fe20000000800 */
[----:B------:R-:W1:Y:S01]  /*1b910*/  LDC R3, c[0x0][0x144] ;  /* 0x00005100ff037b82 */ /* 0x000e620000000800 */
[----:B------:R-:W-:Y:S01]  /*1b920*/  UISETP.NE.AND UP0, UPT, UR45, URZ, UPT ;  /* 0x0000003f2d00728c */ /* 0x000fe2000bf05270 */
[----:B------:R-:W2:Y:S01]  /*1b930*/  S2R R5, SR_CTAID.Y ;  /* 0x0000000000057919 */ /* 0x000ea20000002600 */
[----:B------:R-:W-:-:S04]  /*1b940*/  ULDC UR11, c[0x0][0x630] ;  /* 0x00018c00000b7ab9 */ /* 0x000fc80000000800 */
[----:B------:R-:W-:Y:S01]  /*1b950*/  PLOP3.LUT P0, PT, PT, PT, UP0, 0x80, 0x0 ;  /* 0x000000000000781c */ /* 0x000fe20003f0f008 */
[----:B------:R-:W3:Y:S01]  /*1b960*/  LDC R12, c[0x0][0x148] ;  /* 0x00005200ff0c7b82 */ /* 0x000ee20000000800 */
[----:B0-----:R-:W-:Y:S02]  /*1b970*/  I2FP.F32.U32 R2, R8 ;  /* 0x0000000800027245 */ /* 0x001fe40000201000 */
[----:B--2---:R-:W-:-:S03]  /*1b980*/  I2FP.F32.U32 R4, R5 ;  /* 0x0000000500047245 */ /* 0x004fc60000201000 */
[----:B------:R-:W-:Y:S01]  /*1b990*/  FMUL R2, R2, UR8 ;  /* 0x0000000802027c20 */ /* 0x000fe20008400000 */
[----:B------:R-:W-:Y:S02]  /*1b9a0*/  ULDC UR8, c[0x0][0x154] ;  /* 0x0000550000087ab9 */ /* 0x000fe40000000800 */
[----:B------:R-:W-:Y:S01]  /*1b9b0*/  FMUL R10, R4, UR8 ;  /* 0x00000008040a7c20 */ /* 0x000fe20008400000 */
[----:B------:R-:W-:Y:S02]  /*1b9c0*/  ULDC.64 UR8, c[0x0][0x628] ;  /* 0x00018a0000087ab9 */ /* 0x000fe40000000a00 */
[----:B------:R-:W0:Y:S08]  /*1b9d0*/  F2I.U32.TRUNC.NTZ R2, R2 ;  /* 0x0000000200027305 */ /* 0x000e30000020f000 */
[----:B------:R-:W2:Y:S01]  /*1b9e0*/  F2I.U32.TRUNC.NTZ R10, R10 ;  /* 0x0000000a000a7305 */ /* 0x000ea2000020f000 */
[----:B0-----:R-:W-:Y:S01]  /*1b9f0*/  IADD3 R4, -R2, RZ, RZ ;  /* 0x000000ff02047210 */ /* 0x001fe20007ffe1ff */
[----:B------:R-:W-:-:S04]  /*1ba00*/  IMAD.MOV.U32 R2, RZ, RZ, R13 ;  /* 0x000000ffff027224 */ /* 0x000fc800078e000d */
[----:B-1----:R-:W-:Y:S02]  /*1ba10*/  IMAD R8, R3, R4, R8 ;  /* 0x0000000403087224 */ /* 0x002fe400078e0208 */
[----:B--2---:R-:W-:-:S04]  /*1ba20*/  IMAD.MOV R3, RZ, RZ, -R10 ;  /* 0x000000ffff037224 */ /* 0x004fc800078e0a0a */
[----:B---3--:R-:W-:Y:S01]  /*1ba30*/  @P0 IMAD R8, R12, R3, R5 ;  /* 0x000000030c080224 */ /* 0x008fe200078e0205 */
[----:B------:R-:W-:Y:S02]  /*1ba40*/  ISETP.NE.U32.AND P0, PT, RZ, UR8, PT ;  /* 0x00000008ff007c0c */ /* 0x000fe4000bf05070 */
[----:B------:R-:W-:Y:S02]  /*1ba50*/  MOV R3, R15 ;  /* 0x0000000f00037202 */ /* 0x000fe40000000f00 */
[----:B------:R-:W-:-:S13]  /*1ba60*/  ISETP.NE.AND.EX P0, PT, RZ, UR9, PT, P0 ;  /* 0x00000009ff007c0c */ /* 0x000fda000bf05300 */
[----:B------:R-:W-:Y:S05]  /*1ba70*/  @!P0 BRA `(.L_x_559) ;  /* 0x0000000000288947 */ /* 0x000fea0003800000 */
[----:B------:R-:W-:Y:S02]  /*1ba80*/  ULDC UR10, c[0x0][0x634] ;  /* 0x00018d00000a7ab9 */ /* 0x000fe40000000800 */
[----:B------:R-:W-:-:S05]  /*1ba90*/  IADD3 R3, P0, R13, UR10, RZ ;  /* 0x0000000a0d037c10 */ /* 0x000fca000ff1e0ff */
[----:B------:R-:W-:-:S04]  /*1baa0*/  IMAD.X R11, RZ, RZ, R15, P0 ;  /* 0x000000ffff0b7224 */ /* 0x000fc800000e060f */
[----:B------:R-:W-:-:S04]  /*1bab0*/  IMAD.WIDE.U32 R4, R11, UR8, RZ ;  /* 0x000000080b047c25 */ /* 0x000fc8000f8e00ff */
[----:B------:R-:W-:-:S04]  /*1bac0*/  IMAD.WIDE.U32 R4, P0, R3, UR9, R4 ;  /* 0x0000000903047c25 */ /* 0x000fc8000f800004 */
[----:B------:R-:W-:Y:S01]  /*1bad0*/  IMAD.WIDE.U32 R2, R3, UR8, RZ ;  /* 0x0000000803027c25 */ /* 0x000fe2000f8e00ff */
[----:B------:R-:W-:-:S04]  /*1bae0*/  MOV R2, R5 ;  /* 0x0000000500027202 */ /* 0x000fc80000000f00 */
[----:B------:R-:W-:Y:S01]  /*1baf0*/  IADD3 RZ, P1, R3, R4, RZ ;  /* 0x0000000403ff7210 */ /* 0x000fe20007f3e0ff */
[----:B------:R-:W-:-:S04]  /*1bb00*/  IMAD.X R3, RZ, RZ, RZ, P0 ;  /* 0x000000ffff037224 */ /* 0x000fc800000e06ff */
[----:B------:R-:W-:-:S08]  /*1bb10*/  IMAD.WIDE.U32.X R2, R11, UR9, R2, P1 ;  /* 0x000000090b027c25 */ /* 0x000fd000088e0402 */
.L_x_559:
[--C-:B------:R-:W-:Y:S01]  /*1bb20*/  SHF.R.U64 R10, R2, UR11, R3.reuse ;  /* 0x0000000b020a7c19 */ /* 0x100fe20008001203 */
[----:B------:R-:W-:Y:S01]  /*1bb30*/  ULDC.64 UR8, c[0x0][0x620] ;  /* 0x0001880000087ab9 */ /* 0x000fe20000000a00 */
[----:B------:R-:W-:Y:S01]  /*1bb40*/  SHF.R.U32.HI R2, RZ, UR11, R3 ;  /* 0x0000000bff027c19 */ /* 0x000fe20008011603 */
[----:B------:R-:W-:Y:S01]  /*1bb50*/  ULDC.64 UR10, c[0x0][0x640] ;  /* 0x00019000000a7ab9 */ /* 0x000fe20000000a00 */
[----:B------:R-:W-:Y:S02]  /*1bb60*/  IADD3 R11, P0, RZ, -R10, RZ ;  /* 0x8000000aff0b7210 */ /* 0x000fe40007f1e0ff */
[----:B------:R-:W-:-:S03]  /*1bb70*/  MOV R3, R15 ;  /* 0x0000000f00037202 */ /* 0x000fc60000000f00 */
[----:B------:R-:W-:Y:S01]  /*1bb80*/  IMAD.X R2, RZ, RZ, ~R2, P0 ;  /* 0x000000ffff027224 */ /* 0x000fe200000e0e02 */
[----:B------:R-:W-:-:S03]  /*1bb90*/  ISETP.NE.U32.AND P0, PT, RZ, UR10, PT ;  /* 0x0000000aff007c0c */ /* 0x000fc6000bf05070 */
[----:B------:R-:W-:Y:S01]  /*1bba0*/  IMAD R2, R2, UR8, RZ ;  /* 0x0000000802027c24 */ /* 0x000fe2000f8e02ff */
[----:B------:R-:W-:-:S03]  /*1bbb0*/  ISETP.NE.AND.EX P0, PT, RZ, UR11, PT, P0 ;  /* 0x0000000bff007c0c */ /* 0x000fc6000bf05300 */
[----:B------:R-:W-:Y:S02]  /*1bbc0*/  IMAD R5, R11, UR9, R2 ;  /* 0x000000090b057c24 */ /* 0x000fe4000f8e0202 */
[----:B------:R-:W-:-:S04]  /*1bbd0*/  IMAD.MOV.U32 R2, RZ, RZ, R13 ;  /* 0x000000ffff027224 */ /* 0x000fc800078e000d */
[----:B------:R-:W-:Y:S01]  /*1bbe0*/  IMAD.WIDE.U32 R2, R11, UR8, R2 ;  /* 0x000000080b027c25 */ /* 0x000fe2000f8e0002 */
[----:B------:R-:W-:-:S03]  /*1bbf0*/  ULDC UR8, c[0x0][0x618] ;  /* 0x0001860000087ab9 */ /* 0x000fc60000000800 */
[----:B------:R-:W-:-:S05]  /*1bc00*/  IMAD.IADD R3, R3, 0x1, R5 ;  /* 0x0000000103037824 */ /* 0x000fca00078e0205 */
[--C-:B------:R-:W-:Y:S02]  /*1bc10*/  SHF.R.U64 R11, R2, UR8, R3.reuse ;  /* 0x00000008020b7c19 */ /* 0x100fe40008001203 */
[----:B------:R-:W-:Y:S01]  /*1bc20*/  SHF.R.U32.HI R2, RZ, UR8, R3 ;  /* 0x00000008ff027c19 */ /* 0x000fe20008011603 */
[----:B------:R-:W-:-:S03]  /*1bc30*/  ULDC UR8, c[0x0][0x608] ;  /* 0x0001820000087ab9 */ /* 0x000fc60000000800 */
[--C-:B------:R-:W-:Y:S02]  /*1bc40*/  SHF.R.U64 R12, R11, UR8, R2.reuse ;  /* 0x000000080b0c7c19 */ /* 0x100fe40008001202 */
[----:B------:R-:W-:Y:S01]  /*1bc50*/  SHF.R.U32.HI R3, RZ, UR8, R2 ;  /* 0x00000008ff037c19 */ /* 0x000fe20008011602 */
[----:B------:R-:W-:-:S03]  /*1bc60*/  ULDC UR8, c[0x0][0x658] ;  /* 0x0001960000087ab9 */ /* 0x000fc60000000800 */
[--C-:B------:R-:W-:Y:S02]  /*1bc70*/  SHF.R.U64 R13, R12, UR8, R3.reuse ;  /* 0x000000080c0d7c19 */ /* 0x100fe40008001203 */
[----:B------:R-:W-:-:S03]  /*1bc80*/  SHF.R.U32.HI R15, RZ, UR8, R3 ;  /* 0x00000008ff0f7c19 */ /* 0x000fc60008011603 */
[----:B------:R-:W-:Y:S01]  /*1bc90*/  IMAD.MOV.U32 R2, RZ, RZ, R13 ;  /* 0x000000ffff027224 */ /* 0x000fe200078e000d */
[----:B------:R-:W-:Y:S01]  /*1bca0*/  MOV R3, R15 ;  /* 0x0000000f00037202 */ /* 0x000fe20000000f00 */
[----:B------:R-:W-:Y:S06]  /*1bcb0*/  @!P0 BRA `(.L_x_560) ;  /* 0x0000000000288947 */ /* 0x000fec0003800000 */
        /* <DEDUP_REMOVED lines=10> */
.L_x_560:
[----:B------:R-:W-:Y:S01]  /*1bd60*/  ULDC UR8, c[0x0][0x648] ;  /* 0x0001920000087ab9 */ /* 0x000fe20000000800 */
[----:B------:R-:W-:Y:S01]  /*1bd70*/  LOP3.LUT R12, R12, UR6, RZ, 0xc0, !PT ;  /* 0x000000060c0c7c12 */ /* 0x000fe2000f8ec0ff */
[----:B------:R-:W-:Y:S01]  /*1bd80*/  UISETP.NE.AND UP0, UPT, UR45, URZ, UPT ;  /* 0x0000003f2d00728c */ /* 0x000fe2000bf05270 */
[----:B------:R-:W-:Y:S01]  /*1bd90*/  SHF.R.U64 R3, R2, UR8, R3 ;  /* 0x0000000802037c19 */ /* 0x000fe20008001203 */
[----:B------:R-:W-:Y:S01]  /*1bda0*/  ULDC UR8, c[0x0][0x638] ;  /* 0x00018e0000087ab9 */ /* 0x000fe20000000800 */
[----:B------:R-:W-:-:S03]  /*1bdb0*/  IMAD.MOV.U32 R4, RZ, RZ, 0x1 ;  /* 0x00000001ff047424 */ /* 0x000fc600078e00ff */
[----:B------:R-:W-:Y:S01]  /*1bdc0*/  IMAD.MOV R2, RZ, RZ, -R3 ;  /* 0x000000ffff027224 */ /* 0x000fe200078e0a03 */
[----:B------:R-:W-:Y:S01]  /*1bdd0*/  PLOP3.LUT P0, PT, PT, PT, UP0, 0x40, 0x0 ;  /* 0x000000000000781c */ /* 0x000fe20003f0e808 */
[----:B------:R-:W-:Y:S01]  /*1bde0*/  IMAD R5, R3, UR5, R12 ;  /* 0x0000000503057c24 */ /* 0x000fe2000f8e020c */
[----:B------:R-:W-:Y:S01]  /*1bdf0*/  PLOP3.LUT P1, PT, PT, PT, UP0, 0x40, 0x0 ;  /* 0x000000000000781c */ /* 0x000fe20003f2e808 */
[----:B------:R-:W-:Y:S01]  /*1be00*/  IMAD R13, R2, UR8, R13 ;  /* 0x00000008020d7c24 */ /* 0x000fe2000f8e020d */
[----:B------:R-:W-:Y:S01]  /*1be10*/  ULDC UR8, c[0x0][0x610] ;  /* 0x0001840000087ab9 */ /* 0x000fe20000000800 */
[----:B------:R-:W-:Y:S01]  /*1be20*/  LOP3.LUT R2, R11, UR4, RZ, 0xc0, !PT ;  /* 0x000000040b027c12 */ /* 0x000fe2000f8ec0ff */
[----:B------:R-:W-:Y:S01]  /*1be30*/  IMAD R8, R5, UR8, R8 ;  /* 0x0000000805087c24 */ /* 0x000fe2000f8e0208 */
[----:B------:R-:W-:-:S03]  /*1be40*/  ULDC UR8, c[0x0][0x600] ;  /* 0x0001800000087ab9 */ /* 0x000fc60000000800 */
[----:B------:R-:W-:-:S05]  /*1be50*/  IMAD R13, R13, UR8, R2 ;  /* 0x000000080d0d7c24 */ /* 0x000fca000f8e0202 */
[----:B------:R-:W-:Y:S02]  /*1be60*/  SEL R2, R13, R8, P0 ;  /* 0x000000080d027207 */ /* 0x000fe40000000000 */
[----:B------:R-:W-:-:S07]  /*1be70*/  SEL R3, R8, R13, P1 ;  /* 0x0000000d08037207 */ /* 0x000fce0000800000 */
.L_x_558:
[----:B------:R-:W-:Y:S05]  /*1be80*/  BSYNC B1 ;  /* 0x0000000000017941 */ /* 0x000fea0003800000 */
.L_x_557:
[----:B------:R-:W-:-:S13]  /*1be90*/  LOP3.LUT P0, RZ, R4, 0xff, RZ, 0xc0, !PT ;  /* 0x000000ff04ff7812 */ /* 0x000fda000780c0ff */
[----:B------:R-:W-:Y:S05]  /*1bea0*/  @P0 BRA `(.L_x_561) ;  /* 0xfffffff400040947 */ /* 0x000fea000383ffff */
[----:B------:R-:W-:Y:S05]  /*1beb0*/  BSYNC B0 ;  /* 0x0000000000007941 */ /* 0x000fea0003800000 */
.L_x_550:
[----:B------:R-:W-:-:S03]  /*1bec0*/  UMOV UR8, 0xffffffff ;  /* 0xffffffff00087882 */ /* 0x000fc60000000000 */
[----:B------:R-:W-:Y:S05]  /*1bed0*/  BRA.DIV UR8, `(.L_x_562) ;  /* 0x0000000208f47947 */ /* 0x000fea000b800000 */
[----:B------:R-:W-:-:S13]  /*1bee0*/  ELECT P6, URZ, PT ;  /* 0x00000000003f782f */ /* 0x000fda00038c0000 */
.L_x_575:
[----:B------:R-:W-:Y:S04]  /*1bef0*/  BSSY B0, `(.L_x_563) ;  /* 0x0000023000007945 */ /* 0x000fe80003800000 */
[----:B------:R-:W-:Y:S05]  /*1bf00*/  @!P6 BRA `(.L_x_564) ;  /* 0x000000000084e947 */ /* 0x000fea0003800000 */
[----:B------:R-:W-:-:S04]  /*1bf10*/  ULOP3.LUT UR8, UR40, 0x2, URZ, 0xfc, !UPT ;  /* 0x0000000228087892 */ /* 0x000fc8000f8efc3f */
[----:B------:R-:W-:-:S06]  /*1bf20*/  UISETP.NE.AND UP0, UPT, UR8, 0x3, UPT ;  /* 0x000000030800788c */ /* 0x000fcc000bf05270 */
[----:B------:R-:W-:-:S13]  /*1bf30*/  PLOP3.LUT P0, PT, PT, PT, UP0, 0x80, 0x0 ;  /* 0x000000000000781c */ /* 0x000fda0003f0f008 */
[----:B------:R-:W-:Y:S05]  /*1bf40*/  @!P0 BRA `(.L_x_565) ;  /* 0x0000000000048947 */ /* 0x000fea0003800000 */
[----:B------:R-:W-:Y:S01]  /*1bf50*/  BPT.TRAP 0x1 ;  /* 0x000000040000795c */ /* 0x000fe20000300000 */
.L_x_565:
[----:B------:R-:W0:Y:S01]  /*1bf60*/  S2R R3, SR_CgaCtaId ;  /* 0x0000000000037919 */ /* 0x000e220000008800 */
[----:B------:R-:W-:-:S04]  /*1bf70*/  MOV R0, 0x400 ;  /* 0x0000040000007802 */ /* 0x000fc80000000f00 */
[----:B0-----:R-:W-:Y:S02]  /*1bf80*/  LEA R3, R3, R0, 0x18 ;  /* 0x0000000003037211 */ /* 0x001fe400078ec0ff */
[----:B------:R-:W-:Y:S02]  /*1bf90*/  SHF.L.U32 R0, R7, 0x1f, RZ ;  /* 0x0000001f07007819 */ /* 0x000fe400000006ff */
[----:B------:R-:W-:-:S05]  /*1bfa0*/  IADD3 R3, R3, 0x18, RZ ;  /* 0x0000001803037810 */ /* 0x000fca0007ffe0ff */
[----:B------:R-:W-:-:S04]  /*1bfb0*/  IMAD R5, R6, 0x8, R3 ;  /* 0x0000000806057824 */ /* 0x000fc800078e0203 */
[----:B------:R-:W0:Y:S02]  /*1bfc0*/  SYNCS.PHASECHK.TRANS64.TRYWAIT P0, [R5+URZ], R0 ;  /* 0x00000000050075a7 */ /* 0x000e24000800017f */
[----:B0-----:R-:W-:Y:S05]  /*1bfd0*/  @!P0 BRA `(.L_x_566) ;  /* 0x0000000000d48947 */ /* 0x001fea0003800000 */
.L_x_576:
[----:B------:R-:W-:-:S05]  /*1bfe0*/  VIADD R6, R6, 0x1 ;  /* 0x0000000106067836 */ /* 0x000fca0000000000 */
[----:B------:R-:W-:-:S04]  /*1bff0*/  ISETP.NE.AND P0, PT, R6, 0x3, PT ;  /* 0x000000030600780c */ /* 0x000fc80003f05270 */
[----:B0-----:R-:W-:Y:S02]  /*1c000*/  SEL R0, RZ, 0x1, P0 ;  /* 0x00000001ff007807 */ /* 0x001fe40000000000 */
[----:B------:R-:W-:Y:S02]  /*1c010*/  SEL R6, R6, RZ, P0 ;  /* 0x000000ff06067207 */ /* 0x000fe40000000000 */
[----:B------:R-:W-:Y:S02]  /*1c020*/  LOP3.LUT R7, R7, R0, RZ, 0x3c, !PT ;  /* 0x0000000007077212 */ /* 0x000fe400078e3cff */
[----:B------:R-:W-:Y:S02]  /*1c030*/  LEA R5, R6, R3, 0x3 ;  /* 0x0000000306057211 */ /* 0x000fe400078e18ff */
[----:B------:R-:W-:-:S04]  /*1c040*/  SHF.L.U32 R0, R7, 0x1f, RZ ;  /* 0x0000001f07007819 */ /* 0x000fc800000006ff */
[----:B------:R-:W0:Y:S02]  /*1c050*/  SYNCS.PHASECHK.TRANS64.TRYWAIT P0, [R5+URZ], R0 ;  /* 0x00000000050075a7 */ /* 0x000e24000800017f */
[----:B0-----:R-:W-:Y:S05]  /*1c060*/  @!P0 BRA `(.L_x_567) ;  /* 0x0000000000c48947 */ /* 0x001fea0003800000 */
.L_x_577:
[----:B0-----:R-:W-:-:S05]  /*1c070*/  VIADD R0, R6, 0x1 ;  /* 0x0000000106007836 */ /* 0x001fca0000000000 */
[----:B------:R-:W-:-:S04]  /*1c080*/  ISETP.NE.AND P0, PT, R0, 0x3, PT ;  /* 0x000000030000780c */ /* 0x000fc80003f05270 */
[----:B------:R-:W-:Y:S02]  /*1c090*/  SEL R2, RZ, 0x1, P0 ;  /* 0x00000001ff027807 */ /* 0x000fe40000000000 */
[----:B------:R-:W-:Y:S02]  /*1c0a0*/  SEL R0, R0, RZ, P0 ;  /* 0x000000ff00007207 */ /* 0x000fe40000000000 */
[----:B------:R-:W-:-:S03]  /*1c0b0*/  LOP3.LUT R2, R7, R2, RZ, 0x3c, !PT ;  /* 0x0000000207027212 */ /* 0x000fc600078e3cff */
[----:B------:R-:W-:Y:S01]  /*1c0c0*/  IMAD R3, R0, 0x8, R3 ;  /* 0x0000000800037824 */ /* 0x000fe200078e0203 */
[----:B------:R-:W-:-:S07]  /*1c0d0*/  SHF.L.U32 R0, R2, 0x1f, RZ ;  /* 0x0000001f02007819 */ /* 0x000fce00000006ff */
.L_x_568:
[----:B0-----:R0:W1:Y:S02]  /*1c0e0*/  SYNCS.PHASECHK.TRANS64.TRYWAIT P0, [R3+URZ], R0 ;  /* 0x00000000030075a7 */ /* 0x001064000800017f */
[----:B-1----:R-:W-:Y:S05]  /*1c0f0*/  @!P0 NANOSLEEP.SYNCS 0x989680 ;  /* 0x009896800000895d */ /* 0x002fea0003900000 */
[----:B------:R-:W1:Y:S02]  /*1c100*/  @!P0 SYNCS.PHASECHK.TRANS64 P0, [R3+URZ], R0 ;  /* 0x00000000030085a7 */ /* 0x000e64000800007f */
[----:B-1----:R-:W-:Y:S05]  /*1c110*/  @!P0 BRA `(.L_x_568) ;  /* 0xfffffffc00f08947 */ /* 0x002fea000383ffff */
.L_x_564:
[----:B------:R-:W-:Y:S05]  /*1c120*/  BSYNC B0 ;  /* 0x0000000000007941 */ /* 0x000fea0003800000 */
.L_x_563:
[----:B------:R-:W-:Y:S05]  /*1c130*/  EXIT ;  /* 0x000000000000794d */ /* 0x000fea0003800000 */
.L_x_21:
[----:B-1----:R1:W2:Y:S02]  /*1c140*/  SYNCS.PHASECHK.TRANS64.TRYWAIT P1, [R4+URZ], R3 ;  /* 0x00000003040075a7 */ /* 0x0022a4000802017f */
[----:B--2---:R-:W-:Y:S05]  /*1c150*/  @!P1 NANOSLEEP.SYNCS 0x989680 ;  /* 0x009896800000995d */ /* 0x004fea0003900000 */
[----:B------:R-:W2:Y:S02]  /*1c160*/  @!P1 SYNCS.PHASECHK.TRANS64 P1, [R4+URZ], R3 ;  /* 0x00000003040095a7 */ /* 0x000ea4000802007f */
[----:B--2---:R-:W-:Y:S05]  /*1c170*/  @!P1 BRA `(.L_x_21) ;  /* 0xfffffffc00f09947 */ /* 0x004fea000383ffff */
[----:B------:R-:W-:Y:S05]  /*1c180*/  BRA `(.L_x_20) ;  /* 0xfffffe5400387947 */ /* 0x000fea000383ffff */
.L_x_26:
[----:B-1----:R1:W2:Y:S02]  /*1c190*/  SYNCS.PHASECHK.TRANS64.TRYWAIT P1, [R4+URZ], R5 ;  /* 0x00000005040075a7 */ /* 0x0022a4000802017f */
[----:B--2---:R-:W-:Y:S05]  /*1c1a0*/  @!P1 NANOSLEEP.SYNCS 0x989680 ;  /* 0x009896800000995d */ /* 0x004fea0003900000 */
[----:B------:R-:W2:Y:S02]  /*1c1b0*/  @!P1 SYNCS.PHASECHK.TRANS64 P1, [R4+URZ], R5 ;  /* 0x00000005040095a7 */ /* 0x000ea4000802007f */
[----:B--2---:R-:W-:Y:S05]  /*1c1c0*/  @!P1 BRA `(.L_x_26) ;  /* 0xfffffffc00f09947 */ /* 0x004fea000383ffff */
[----:B------:R-:W-:Y:S05]  /*1c1d0*/  BRA `(.L_x_25) ;  /* 0xfffffe8800c87947 */ /* 0x000fea000383ffff */
.L_x_551:
[----:B------:R-:W-:Y:S01]  /*1c1e0*/  BSSY B1, `(.L_x_569) ;  /* 0x0000006000017945 */ /* 0x000fe20003800000 */
[----:B------:R-:W-:-:S07]  /*1c1f0*/  MOV R15, 0xffffffff ;  /* 0xffffffff000f7802 */ /* 0x000fce0000000f00 */
[----:B------:R-:W-:Y:S05]  /*1c200*/  WARPSYNC.COLLECTIVE R15, `(.L_x_570) ;  /* 0x000000000f0c7348 */ /* 0x000fea0003c00000 */
[----:B------:R-:W-:Y:S02]  /*1c210*/  ELECT P6, UR62, PT ;  /* 0x00000000003e782f */ /* 0x000fe400038c0000 */
[----:B------:R-:W-:Y:S01]  /*1c220*/  MOV R14, UR62 ;  /* 0x0000003e000e7c02 */ /* 0x000fe20008000f00 */
[----:B------:R-:W-:Y:S10]  /*1c230*/  ENDCOLLECTIVE ;  /* 0x000000000000791b */ /* 0x000ff40003800000 */
.L_x_570:
[----:B------:R-:W-:Y:S05]  /*1c240*/  BSYNC B1 ;  /* 0x0000000000017941 */ /* 0x000fea0003800000 */
.L_x_569:
[----:B------:R-:W-:Y:S05]  /*1c250*/  BRA `(.L_x_571) ;  /* 0xfffffff000247947 */ /* 0x000fea000383ffff */
.L_x_554:
[----:B0-----:R0:W2:Y:S02]  /*1c260*/  SYNCS.PHASECHK.TRANS64.TRYWAIT P0, [R8+URZ+0x18], R11 ;  /* 0x0000180b080075a7 */ /* 0x0010a4000800017f */
[----:B--2---:R-:W-:Y:S05]  /*1c270*/  @!P0 NANOSLEEP.SYNCS 0x989680 ;  /* 0x009896800000895d */ /* 0x004fea0003900000 */
[----:B------:R-:W2:Y:S02]  /*1c280*/  @!P0 SYNCS.PHASECHK.TRANS64 P0, [R8+URZ+0x18], R11 ;  /* 0x0000180b080085a7 */ /* 0x000ea4000800007f */
[----:B--2---:R-:W-:Y:S05]  /*1c290*/  @!P0 BRA `(.L_x_554) ;  /* 0xfffffffc00f08947 */ /* 0x004fea000383ffff */
[----:B------:R-:W-:Y:S05]  /*1c2a0*/  BRA `(.L_x_572) ;  /* 0xfffffff000687947 */ /* 0x000fea000383ffff */
.L_x_562:
[----:B------:R-:W-:Y:S01]  /*1c2b0*/  BSSY B0, `(.L_x_573) ;  /* 0x0000006000007945 */ /* 0x000fe20003800000 */
[----:B------:R-:W-:-:S07]  /*1c2c0*/  IMAD.MOV.U32 R15, RZ, RZ, -0x1 ;  /* 0xffffffffff0f7424 */ /* 0x000fce00078e00ff */
[----:B------:R-:W-:Y:S05]  /*1c2d0*/  WARPSYNC.COLLECTIVE R15, `(.L_x_574) ;  /* 0x000000000f0c7348 */ /* 0x000fea0003c00000 */
[----:B------:R-:W-:Y:S02]  /*1c2e0*/  ELECT P6, UR62, PT ;  /* 0x00000000003e782f */ /* 0x000fe400038c0000 */
[----:B------:R-:W-:Y:S01]  /*1c2f0*/  MOV R14, UR62 ;  /* 0x0000003e000e7c02 */ /* 0x000fe20008000f00 */
[----:B------:R-:W-:Y:S10]  /*1c300*/  ENDCOLLECTIVE ;  /* 0x000000000000791b */ /* 0x000ff40003800000 */
.L_x_574:
[----:B------:R-:W-:Y:S05]  /*1c310*/  BSYNC B0 ;  /* 0x0000000000007941 */ /* 0x000fea0003800000 */
.L_x_573:
[----:B------:R-:W-:Y:S05]  /*1c320*/  BRA `(.L_x_575) ;  /* 0xfffffff800f07947 */ /* 0x000fea000383ffff */
.L_x_566:
[----:B0-----:R0:W1:Y:S02]  /*1c330*/  SYNCS.PHASECHK.TRANS64.TRYWAIT P0, [R5+URZ], R0 ;  /* 0x00000000050075a7 */ /* 0x001064000800017f */
[----:B-1----:R-:W-:Y:S05]  /*1c340*/  @!P0 NANOSLEEP.SYNCS 0x989680 ;  /* 0x009896800000895d */ /* 0x002fea0003900000 */
[----:B------:R-:W1:Y:S02]  /*1c350*/  @!P0 SYNCS.PHASECHK.TRANS64 P0, [R5+URZ], R0 ;  /* 0x00000000050085a7 */ /* 0x000e64000800007f */
[----:B-1----:R-:W-:Y:S05]  /*1c360*/  @!P0 BRA `(.L_x_566) ;  /* 0xfffffffc00f08947 */ /* 0x002fea000383ffff */
[----:B------:R-:W-:Y:S05]  /*1c370*/  BRA `(.L_x_576) ;  /* 0xfffffffc00187947 */ /* 0x000fea000383ffff */
.L_x_567:
[----:B0-----:R0:W1:Y:S02]  /*1c380*/  SYNCS.PHASECHK.TRANS64.TRYWAIT P0, [R5+URZ], R0 ;  /* 0x00000000050075a7 */ /* 0x001064000800017f */
[----:B-1----:R-:W-:Y:S05]  /*1c390*/  @!P0 NANOSLEEP.SYNCS 0x989680 ;  /* 0x009896800000895d */ /* 0x002fea0003900000 */
[----:B------:R-:W1:Y:S02]  /*1c3a0*/  @!P0 SYNCS.PHASECHK.TRANS64 P0, [R5+URZ], R0 ;  /* 0x00000000050085a7 */ /* 0x000e64000800007f */
[----:B-1----:R-:W-:Y:S05]  /*1c3b0*/  @!P0 BRA `(.L_x_567) ;  /* 0xfffffffc00f08947 */ /* 0x002fea000383ffff */
[----:B------:R-:W-:Y:S05]  /*1c3c0*/  BRA `(.L_x_577) ;  /* 0xfffffffc00287947 */ /* 0x000fea000383ffff */
.L_x_578:
[----:B------:R-:W-:-:S00]  /*1c3d0*/  BRA `(.L_x_578) ;  /* 0xfffffffc00fc7947 */ /* 0x000fc0000383ffff */
[----:B------:R-:W-:-:S00]  /*1c3e0*/  NOP ;  /* 0x0000000000007918 */ /* 0x000fc00000000000 */
        /* <DEDUP_REMOVED lines=9> */
.L_x_579:


//--------------------- .nv.global.init           --------------------------
	.section	.nv.global.init,"aw",@progbits
.nv.global.init:
	.type		$str$22,@object
	.size		$str$22,($str$23 - $str$22)
$str$22:
        /*0000*/ 	.byte	0x6b, 0x5f, 0x74, 0x69, 0x6c, 0x65, 0x5f, 0x63, 0x6f, 0x75, 0x6e, 0x74, 0x20, 0x3e, 0x3d, 0x20
        /*0010*/ 	.byte	0x31, 0x00
	.type		$str$23,@object
	.size		$str$23,(__unnamed_1 - $str$23)
$str$23:
        /*0012*/ 	.byte	0x2f, 0x74, 0x6d, 0x70, 0x2f, 0x63, 0x75, 0x74, 0x6c, 0x61, 0x73, 0x73, 0x5f, 0x73, 0x77, 0x65
        /*0022*/ 	.byte	0x65, 0x70, 0x5f, 0x73, 0x72, 0x63, 0x2f, 0x69, 0x6e, 0x63, 0x6c, 0x75, 0x64, 0x65, 0x2f, 0x63
        /*0032*/ 	.byte	0x75, 0x74, 0x6c, 0x61, 0x73, 0x73, 0x2f, 0x67, 0x65, 0x6d, 0x6d, 0x2f, 0x63, 0x6f, 0x6c, 0x6c
        /*0042*/ 	.byte	0x65, 0x63, 0x74, 0x69, 0x76, 0x65, 0x2f, 0x73, 0x6d, 0x39, 0x30, 0x5f, 0x6d, 0x6d, 0x61, 0x5f
        /*0052*/ 	.byte	0x74, 0x6d, 0x61, 0x5f, 0x67, 0x6d, 0x6d, 0x61, 0x5f, 0x73, 0x73, 0x5f, 0x77, 0x61, 0x72, 0x70
        /*0062*/ 	.byte	0x73, 0x70, 0x65, 0x63, 0x69, 0x61, 0x6c, 0x69, 0x7a, 0x65, 0x64, 0x2e, 0x68, 0x70, 0x70, 0x00
	.type		__unnamed_1,@object
	.size		__unnamed_1,(.L_0 - __unnamed_1)
__unnamed_1:
        /* <DEDUP_REMOVED lines=181> */
        /*0bc2*/ 	.byte	0x65, 0x6e, 0x74, 0x69, 0x74, 0x79, 0x5d, 0x00
.L_0:


//--------------------- .nv.shared._ZN7cutlass13device_kernelINS_4gemm6kernel13GemmUniversalIN4cute5tupleIJiiiiEEENS1_10collective13CollectiveMmaINS1_34MainloopSm90TmaGmmaWarpSpecializedILi3ENS5_IJNS4_1CILi1EEENSA_ILi2EEESB_EEENS1_35KernelTmaWarpSpecializedCooperativeEEENS5_IJNSA_ILi256EEESG_NSA_ILi64EEEEEENS_6half_tENS5_IJlSB_lEEESJ_SK_NS4_8TiledMMAINS4_8MMA_AtomIJNS4_4SM904GMMA26MMA_64x256x16_F32F16F16_SSILNSO_5MajorE0ELSQ_0ELNSO_7ScaleInE1ELSR_1EEEEEENS4_6LayoutINS5_IJSC_SB_SB_EEENS5_IJSB_NSA_ILi0EEESW_EEEEENS5_IJNS4_10UnderscoreESZ_SZ_EEEEENS4_23SM90_TMA_LOAD_MULTICASTENS4_14ComposedLayoutINS4_7SwizzleILi3ELi4ELi3EEENS4_18smem_ptr_flag_bitsILi16EEENSU_INS5_IJNSA_ILi8EEESH_EEENS5_IJSH_SB_EEEEEEEvNS4_8identityENS4_13SM90_TMA_LOADES1C_vS1D_EENS_8epilogue10collective6detail29Sm90TmaWarpSpecializedAdapterINS1H_15DefaultEpilogueISJ_SK_SK_NS1G_6thread17LinearCombinationISJ_Li1EffLNS1L_9ScaleType4KindE0ELNS_15FloatRoundStyleE2ESJ_EENS1_15EpilogueDefaultEEEEEvvEEEEvNT_6ParamsE --------------------------
	.section	.nv.shared._ZN7cutlass13device_kernelINS_4gemm6kernel13GemmUniversalIN4cute5tupleIJiiiiEEENS1_10collective13CollectiveMmaINS1_34MainloopSm90TmaGmmaWarpSpecializedILi3ENS5_IJNS4_1CILi1EEENSA_ILi2EEESB_EEENS1_35KernelTmaWarpSpecializedCooperativeEEENS5_IJNSA_ILi256EEESG_NSA_ILi64EEEEEENS_6half_tENS5_IJlSB_lEEESJ_SK_NS4_8TiledMMAINS4_8MMA_AtomIJNS4_4SM904GMMA26MMA_64x256x16_F32F16F16_SSILNSO_5MajorE0ELSQ_0ELNSO_7ScaleInE1ELSR_1EEEEEENS4_6LayoutINS5_IJSC_SB_SB_EEENS5_IJSB_NSA_ILi0EEESW_EEEEENS5_IJNS4_10UnderscoreESZ_SZ_EEEEENS4_23SM90_TMA_LOAD_MULTICASTENS4_14ComposedLayoutINS4_7SwizzleILi3ELi4ELi3EEENS4_18smem_ptr_flag_bitsILi16EEENSU_INS5_IJNSA_ILi8EEESH_EEENS5_IJSH_SB_EEEEEEEvNS4_8identityENS4_13SM90_TMA_LOADES1C_vS1D_EENS_8epilogue10collective6detail29Sm90TmaWarpSpecializedAdapterINS1H_15DefaultEpilogueISJ_SK_SK_NS1G_6thread17LinearCombinationISJ_Li1EffLNS1L_9ScaleType4KindE0ELNS_15FloatRoundStyleE2ESJ_EENS1_15EpilogueDefaultEEEEEvvEEEEvNT_6ParamsE,"aw",@nobits
	.sectionflags	@""
	.align	16
	.zero		1024


//--------------------- .nv.shared.reserved.0     --------------------------
	.section	.nv.shared.reserved.0,"aw",@nobits
	.weak		__nv_reservedSMEM_offset_0_alias
	.size		__nv_reservedSMEM_offset_0_alias, 0, 0
	.other		__nv_reservedSMEM_offset_0_alias,@"STO_CUDA_RESERVED_SHARED STV_DEFAULT"
__nv_reservedSMEM_offset_0_alias:
	.zero		0


//--------------------- .nv.global                --------------------------
	.section	.nv.global,"aw",@nobits
.nv.global:
	.type		_ZN39_INTERNAL_79445cac_4_k_cu_c055e40f_28954cute1_E,@object
	.size		_ZN39_INTERNAL_79445cac_4_k_cu_c055e40f_28954cute1_E,(_ZN39_INTERNAL_79445cac_4_k_cu_c055e40f_28954cuda3std3__45__cpo6cbeginE - _ZN39_INTERNAL_79445cac_4_k_cu_c055e40f_28954cute1_E)
_ZN39_INTERNAL_79445cac_4_k_cu_c055e40f_28954cute1_E:
	.zero		1
	.type		_ZN39_INTERNAL_79445cac_4_k_cu_c055e40f_28954cuda3std3__45__cpo6cbeginE,@object
	.size		_ZN39_INTERNAL_79445cac_4_k_cu_c055e40f_28954cuda3std3__45__cpo6cbeginE,(_ZN39_INTERNAL_79445cac_4_k_cu_c055e40f_28954cuda3std3__48in_placeE - _ZN39_INTERNAL_79445cac_4_k_cu_c055e40f_28954cuda3std3__45__cpo6cbeginE)
_ZN39_INTERNAL_79445cac_4_k_cu_c055e40f_28954cuda3std3__45__cpo6cbeginE:
	.zero		1
	.type		_ZN39_INTERNAL_79445cac_4_k_cu_c055e40f_28954cuda3std3__48in_placeE,@object
	.size		_ZN39_INTERNAL_79445cac_4_k_cu_c055e40f_28954cuda3std3__48in_placeE,(_ZN39_INTERNAL_79445cac_4_k_cu_c055e40f_28954cuda3std6ranges3__45__cpo9iter_moveE - _ZN39_INTERNAL_79445cac_4_k_cu_c055e40f_28954cuda3std3__48in_placeE)
_ZN39_INTERNAL_79445cac_4_k_cu_c055e40f_28954cuda3std3__48in_placeE:
	.zero		1
	.type		_ZN39_INTERNAL_79445cac_4_k_cu_c055e40f_28954cuda3std6ranges3__45__cpo9iter_moveE,@object
	.size		_ZN39_INTERNAL_79445cac_4_k_cu_c055e40f_28954cuda3std6ranges3__45__cpo9iter_moveE,(_ZN39_INTERNAL_79445cac_4_k_cu_c055e40f_28954cuda3std3__45__cpo5beginE - _ZN39_INTERNAL_79445cac_4_k_cu_c055e40f_28954cuda3std6ranges3__45__cpo9iter_moveE)
_ZN39_INTERNAL_79445cac_4_k_cu_c055e40f_28954cuda3std6ranges3__45__cpo9iter_moveE:
	.zero		1
	.type		_ZN39_INTERNAL_79445cac_4_k_cu_c055e40f_28954cuda3std3__45__cpo5beginE,@object
	.size		_ZN39_INTERNAL_79445cac_4_k_cu_c055e40f_28954cuda3std3__45__cpo5beginE,(_ZN39_INTERNAL_79445cac_4_k_cu_c055e40f_28954cuda3std3__441_GLOBAL__N__79445cac_4_k_cu_c055e40f_28956ignoreE - _ZN39_INTERNAL_79445cac_4_k_cu_c055e40f_28954cuda3std3__45__cpo5beginE)
_ZN39_INTERNAL_79445cac_4_k_cu_c055e40f_28954cuda3std3__45__cpo5beginE:
	.zero		1
	.type		_ZN39_INTERNAL_79445cac_4_k_cu_c055e40f_28954cuda3std3__441_GLOBAL__N__79445cac_4_k_cu_c055e40f_28956ignoreE,@object
	.size		_ZN39_INTERNAL_79445cac_4_k_cu_c055e40f_28954cuda3std3__441_GLOBAL__N__79445cac_4_k_cu_c055e40f_28956ignoreE,(_ZN39_INTERNAL_79445cac_4_k_cu_c055e40f_28954cute7productE - _ZN39_INTERNAL_79445cac_4_k_cu_c055e40f_28954cuda3std3__441_GLOBAL__N__79445cac_4_k_cu_c055e40f_28956ignoreE)
_ZN39_INTERNAL_79445cac_4_k_cu_c055e40f_28954cuda3std3__441_GLOBAL__N__79445cac_4_k_cu_c055e40f_28956ignoreE:
	.zero		1
	.type		_ZN39_INTERNAL_79445cac_4_k_cu_c055e40f_28954cute7productE,@object
	.size		_ZN39_INTERNAL_79445cac_4_k_cu_c055e40f_28954cute7productE,(_ZN39_INTERNAL_79445cac_4_k_cu_c055e40f_28954cuda3std3__45__cpo3endE - _ZN39_INTERNAL_79445cac_4_k_cu_c055e40f_28954cute7productE)
_ZN39_INTERNAL_79445cac_4_k_cu_c055e40f_28954cute7productE:
	.zero		1
	.type		_ZN39_INTERNAL_79445cac_4_k_cu_c055e40f_28954cuda3std3__45__cpo3endE,@object
	.size		_ZN39_INTERNAL_79445cac_4_k_cu_c055e40f_28954cuda3std3__45__cpo3endE,(_ZN39_INTERNAL_79445cac_4_k_cu_c055e40f_28954cuda3std3__419piecewise_constructE - _ZN39_INTERNAL_79445cac_4_k_cu_c055e40f_28954cuda3std3__45__cpo3endE)
_ZN39_INTERNAL_79445cac_4_k_cu_c055e40f_28954cuda3std3__45__cpo3endE:
	.zero		1
	.type		_ZN39_INTERNAL_79445cac_4_k_cu_c055e40f_28954cuda3std3__419piecewise_constructE,@object
	.size		_ZN39_INTERNAL_79445cac_4_k_cu_c055e40f_28954cuda3std3__419piecewise_constructE,(_ZN39_INTERNAL_79445cac_4_k_cu_c055e40f_28954cuda3std3__45__cpo4cendE - _ZN39_INTERNAL_79445cac_4_k_cu_c055e40f_28954cuda3std3__419piecewise_constructE)
_ZN39_INTERNAL_79445cac_4_k_cu_c055e40f_28954cuda3std3__419piecewise_constructE:
	.zero		1
	.type		_ZN39_INTERNAL_79445cac_4_k_cu_c055e40f_28954cuda3std3__45__cpo4cendE,@object
	.size		_ZN39_INTERNAL_79445cac_4_k_cu_c055e40f_28954cuda3std3__45__cpo4cendE,(_ZN39_INTERNAL_79445cac_4_k_cu_c055e40f_28954cuda3std6ranges3__45__cpo4swapE - _ZN39_INTERNAL_79445cac_4_k_cu_c055e40f_28954cuda3std3__45__cpo4cendE)
_ZN39_INTERNAL_79445cac_4_k_cu_c055e40f_28954cuda3std3__45__cpo4cendE:
	.zero		1
	.type		_ZN39_INTERNAL_79445cac_4_k_cu_c055e40f_28954cuda3std6ranges3__45__cpo4swapE,@object
	.size		_ZN39_INTERNAL_79445cac_4_k_cu_c055e40f_28954cuda3std6ranges3__45__cpo4swapE,(.L_8 - _ZN39_INTERNAL_79445cac_4_k_cu_c055e40f_28954cuda3std6ranges3__45__cpo4swapE)
_ZN39_INTERNAL_79445cac_4_k_cu_c055e40f_28954cuda3std6ranges3__45__cpo4swapE:
	.zero		1
.L_8:


//--------------------- .nv.constant0._ZN7cutlass13device_kernelINS_4gemm6kernel13GemmUniversalIN4cute5tupleIJiiiiEEENS1_10collective13CollectiveMmaINS1_34MainloopSm90TmaGmmaWarpSpecializedILi3ENS5_IJNS4_1CILi1EEENSA_ILi2EEESB_EEENS1_35KernelTmaWarpSpecializedCooperativeEEENS5_IJNSA_ILi256EEESG_NSA_ILi64EEEEEENS_6half_tENS5_IJlSB_lEEESJ_SK_NS4_8TiledMMAINS4_8MMA_AtomIJNS4_4SM904GMMA26MMA_64x256x16_F32F16F16_SSILNSO_5MajorE0ELSQ_0ELNSO_7ScaleInE1ELSR_1EEEEEENS4_6LayoutINS5_IJSC_SB_SB_EEENS5_IJSB_NSA_ILi0EEESW_EEEEENS5_IJNS4_10UnderscoreESZ_SZ_EEEEENS4_23SM90_TMA_LOAD_MULTICASTENS4_14ComposedLayoutINS4_7SwizzleILi3ELi4ELi3EEENS4_18smem_ptr_flag_bitsILi16EEENSU_INS5_IJNSA_ILi8EEESH_EEENS5_IJSH_SB_EEEEEEEvNS4_8identityENS4_13SM90_TMA_LOADES1C_vS1D_EENS_8epilogue10collective6detail29Sm90TmaWarpSpecializedAdapterINS1H_15DefaultEpilogueISJ_SK_SK_NS1G_6thread17LinearCombinationISJ_Li1EffLNS1L_9ScaleType4KindE0ELNS_15FloatRoundStyleE2ESJ_EENS1_15EpilogueDefaultEEEEEvvEEEEvNT_6ParamsE --------------------------
	.section	.nv.constant0._ZN7cutlass13device_kernelINS_4gemm6kernel13GemmUniversalIN4cute5tupleIJiiiiEEENS1_10collective13CollectiveMmaINS1_34MainloopSm90TmaGmmaWarpSpecializedILi3ENS5_IJNS4_1CILi1EEENSA_ILi2EEESB_EEENS1_35KernelTmaWarpSpecializedCooperativeEEENS5_IJNSA_ILi256EEESG_NSA_ILi64EEEEEENS_6half_tENS5_IJlSB_lEEESJ_SK_NS4_8TiledMMAINS4_8MMA_AtomIJNS4_4SM904GMMA26MMA_64x256x16_F32F16F16_SSILNSO_5MajorE0ELSQ_0ELNSO_7ScaleInE1ELSR_1EEEEEENS4_6LayoutINS5_IJSC_SB_SB_EEENS5_IJSB_NSA_ILi0EEESW_EEEEENS5_IJNS4_10UnderscoreESZ_SZ_EEEEENS4_23SM90_TMA_LOAD_MULTICASTENS4_14ComposedLayoutINS4_7SwizzleILi3ELi4ELi3EEENS4_18smem_ptr_flag_bitsILi16EEENSU_INS5_IJNSA_ILi8EEESH_EEENS5_IJSH_SB_EEEEEEEvNS4_8identityENS4_13SM90_TMA_LOADES1C_vS1D_EENS_8epilogue10collective6detail29Sm90TmaWarpSpecializedAdapterINS1H_15DefaultEpilogueISJ_SK_SK_NS1G_6thread17LinearCombinationISJ_Li1EffLNS1L_9ScaleType4KindE0ELNS_15FloatRoundStyleE2ESJ_EENS1_15EpilogueDefaultEEEEEvvEEEEvNT_6ParamsE,"a",@progbits
	.sectionflags	@""
	.align	4
.nv.constant0._ZN7cutlass13device_kernelINS_4gemm6kernel13GemmUniversalIN4cute5tupleIJiiiiEEENS1_10collective13CollectiveMmaINS1_34MainloopSm90TmaGmmaWarpSpecializedILi3ENS5_IJNS4_1CILi1EEENSA_ILi2EEESB_EEENS1_35KernelTmaWarpSpecializedCooperativeEEENS5_IJNSA_ILi256EEESG_NSA_ILi64EEEEEENS_6half_tENS5_IJlSB_lEEESJ_SK_NS4_8TiledMMAINS4_8MMA_AtomIJNS4_4SM904GMMA26MMA_64x256x16_F32F16F16_SSILNSO_5MajorE0ELSQ_0ELNSO_7ScaleInE1ELSR_1EEEEEENS4_6LayoutINS5_IJSC_SB_SB_EEENS5_IJSB_NSA_ILi0EEESW_EEEEENS5_IJNS4_10UnderscoreESZ_SZ_EEEEENS4_23SM90_TMA_LOAD_MULTICASTENS4_14ComposedLayoutINS4_7SwizzleILi3ELi4ELi3EEENS4_18smem_ptr_flag_bitsILi16EEENSU_INS5_IJNSA_ILi8EEESH_EEENS5_IJSH_SB_EEEEEEEvNS4_8identityENS4_13SM90_TMA_LOADES1C_vS1D_EENS_8epilogue10collective6detail29Sm90TmaWarpSpecializedAdapterINS1H_15DefaultEpilogueISJ_SK_SK_NS1G_6thread17LinearCombinationISJ_Li1EffLNS1L_9ScaleType4KindE0ELNS_15FloatRoundStyleE2ESJ_EENS1_15EpilogueDefaultEEEEEvvEEEEvNT_6ParamsE:
	.zero		1664


//--------------------- SYMBOLS --------------------------

	.type		.nv.reservedSmem.offset0,@object
	.size		.nv.reservedSmem.offset0,0x4
	.type		__assertfail,@function
